// auto-generated by cutlass_sweep.gemm — config: {"arch": "sm_90", "cluster_m": 2, "cluster_n": 1, "dtype": "e4m3", "stages": 4, "tile_k": 64, "tile_m": 128, "tile_n": 128}
#include "cutlass/cutlass.h"
#include "cutlass/gemm/collective/collective_builder.hpp"
#include "cutlass/gemm/device/gemm_universal_adapter.h"
#include "cutlass/gemm/kernel/gemm_universal.hpp"
#include "cutlass/epilogue/collective/collective_builder.hpp"

using ElemA = cutlass::float_e4m3_t;
using ElemB = cutlass::float_e4m3_t;
using ElemCD = cutlass::float_e4m3_t;
using Acc  = float;
using TileShape    = cute::Shape<cute::_128, cute::_128, cute::_64>;
using ClusterShape = cute::Shape<cute::_2, cute::_1, cute::_1>;

using CollectiveEpilogue = typename cutlass::epilogue::collective::CollectiveBuilder<
    cutlass::arch::Sm90, cutlass::arch::OpClassTensorOp,
    TileShape, ClusterShape,
    cutlass::epilogue::collective::EpilogueTileAuto,
    Acc, Acc,
    ElemCD, cutlass::layout::RowMajor, 128 / cutlass::sizeof_bits<ElemCD>::value,
    ElemCD, cutlass::layout::RowMajor, 128 / cutlass::sizeof_bits<ElemCD>::value,
    cutlass::epilogue::collective::EpilogueScheduleAuto
  >::CollectiveOp;

using CollectiveMainloop = typename cutlass::gemm::collective::CollectiveBuilder<
    cutlass::arch::Sm90, cutlass::arch::OpClassTensorOp,
    ElemA, cutlass::layout::RowMajor, 128 / cutlass::sizeof_bits<ElemA>::value,
    ElemB, cutlass::layout::ColumnMajor, 128 / cutlass::sizeof_bits<ElemB>::value,
    Acc,
    TileShape, ClusterShape,
    cutlass::gemm::collective::StageCount<4>,
    cutlass::gemm::collective::KernelScheduleAuto
  >::CollectiveOp;

using GemmKernel = cutlass::gemm::kernel::GemmUniversal<
    cute::Shape<int,int,int,int>,
    CollectiveMainloop,
    CollectiveEpilogue
>;
using Gemm = cutlass::gemm::device::GemmUniversalAdapter<GemmKernel>;

// Force the device kernel symbol into the cubin without needing a host main.
auto* _anchor = &cutlass::device_kernel<GemmKernel>;


// ===== COMPILED SASS (sm_90a) =====

	.target	sm_90a

	.elftype	@"ET_EXEC"


//--------------------- .note.nv.tkinfo           --------------------------
	.section	.note.nv.tkinfo,"",@"SHT_NOTE"
	.sectionflags	@"SHF_NOTE_NV_TKINFO"
	.tkinfo
        /*0018*/ 	.word	0x00000002
        /*0030*/ 	.string	""
        /*0030*/ 	.string	"ptxas"
        /*0030*/ 	.string	"Cuda compilation tools, release 13.0, V13.0.88"
        /*0030*/ 	.string	"Build cuda_13.0.r13.0/compiler.36424714_0"
        /*0030*/ 	.string	"-arch sm_90a -m 64 "



//--------------------- .note.nv.cuinfo           --------------------------
	.section	.note.nv.cuinfo,"",@"SHT_NOTE"
	.sectionflags	@"SHF_NOTE_NV_CUINFO"
        /*0018*/ 	.short	0x0002
        /*001a*/ 	.short	0x005a
        /*001c*/ 	.short	0x0082
	.zero		2


//--------------------- .nv.info                  --------------------------
	.section	.nv.info,"",@"SHT_CUDA_INFO"
	.align	4


	//----- nvinfo : EIATTR_REGCOUNT
	.align		4
        /*0000*/ 	.byte	0x04, 0x2f
        /*0002*/ 	.short	(.L_12 - .L_11)
	.align		4
.L_11:
        /*0004*/ 	.word	index@(_ZN7cutlass13device_kernelINS_4gemm6kernel13GemmUniversalIN4cute5tupleIJiiiiEEENS1_10collective13CollectiveMmaINS1_37MainloopSm90TmaGmmaWarpSpecializedFP8ILi4ENS5_IJNS4_1CILi2EEENSA_ILi1EEESC_EEENS1_35KernelTmaWarpSpecializedCooperativeEEENS5_IJNSA_ILi128EEESG_NSA_ILi64EEEEEENS_12float_e4m3_tENS5_IJlSC_lEEESJ_SK_NS4_8TiledMMAINS4_8MMA_AtomIJNS4_4SM904GMMA31MMA_64x128x32_F32E4M3E4M3_SS_TNILNSO_7ScaleInE1ELSQ_1EEEEEENS4_6LayoutISD_NS5_IJSC_NSA_ILi0EEESU_EEEEENS5_IJNS4_10UnderscoreESX_SX_EEEEENS4_13SM90_TMA_LOADENS4_14ComposedLayoutINS4_7SwizzleILi2ELi4ELi3EEENS4_18smem_ptr_flag_bitsILi8EEENST_INS5_IJNSA_ILi8EEESH_EEENS5_IJSH_SC_EEEEEEEvNS4_8identityENS4_23SM90_TMA_LOAD_MULTICASTES1A_vS1B_EENS_8epilogue10collective6detail29Sm90TmaWarpSpecializedAdapterINS1F_15DefaultEpilogueISJ_SK_SK_NS1E_6thread17LinearCombinationISJ_Li1EffLNS1J_9ScaleType4KindE0ELNS_15FloatRoundStyleE2ESJ_EENS1_15EpilogueDefaultEEEEEvvEEEEvNT_6ParamsE)
        /*0008*/ 	.word	0x000000a8


	//----- nvinfo : EIATTR_FRAME_SIZE
	.align		4
.L_12:
        /*000c*/ 	.byte	0x04, 0x11
        /*000e*/ 	.short	(.L_14 - .L_13)
	.align		4
.L_13:
        /*0010*/ 	.word	index@(_ZN7cutlass13device_kernelINS_4gemm6kernel13GemmUniversalIN4cute5tupleIJiiiiEEENS1_10collective13CollectiveMmaINS1_37MainloopSm90TmaGmmaWarpSpecializedFP8ILi4ENS5_IJNS4_1CILi2EEENSA_ILi1EEESC_EEENS1_35KernelTmaWarpSpecializedCooperativeEEENS5_IJNSA_ILi128EEESG_NSA_ILi64EEEEEENS_12float_e4m3_tENS5_IJlSC_lEEESJ_SK_NS4_8TiledMMAINS4_8MMA_AtomIJNS4_4SM904GMMA31MMA_64x128x32_F32E4M3E4M3_SS_TNILNSO_7ScaleInE1ELSQ_1EEEEEENS4_6LayoutISD_NS5_IJSC_NSA_ILi0EEESU_EEEEENS5_IJNS4_10UnderscoreESX_SX_EEEEENS4_13SM90_TMA_LOADENS4_14ComposedLayoutINS4_7SwizzleILi2ELi4ELi3EEENS4_18smem_ptr_flag_bitsILi8EEENST_INS5_IJNSA_ILi8EEESH_EEENS5_IJSH_SC_EEEEEEEvNS4_8identityENS4_23SM90_TMA_LOAD_MULTICASTES1A_vS1B_EENS_8epilogue10collective6detail29Sm90TmaWarpSpecializedAdapterINS1F_15DefaultEpilogueISJ_SK_SK_NS1E_6thread17LinearCombinationISJ_Li1EffLNS1J_9ScaleType4KindE0ELNS_15FloatRoundStyleE2ESJ_EENS1_15EpilogueDefaultEEEEEvvEEEEvNT_6ParamsE)
        /*0014*/ 	.word	0x00000000


	//----- nvinfo : EIATTR_MIN_STACK_SIZE
	.align		4
.L_14:
        /*0018*/ 	.byte	0x04, 0x12
        /*001a*/ 	.short	(.L_16 - .L_15)
	.align		4
.L_15:
        /*001c*/ 	.word	index@(_ZN7cutlass13device_kernelINS_4gemm6kernel13GemmUniversalIN4cute5tupleIJiiiiEEENS1_10collective13CollectiveMmaINS1_37MainloopSm90TmaGmmaWarpSpecializedFP8ILi4ENS5_IJNS4_1CILi2EEENSA_ILi1EEESC_EEENS1_35KernelTmaWarpSpecializedCooperativeEEENS5_IJNSA_ILi128EEESG_NSA_ILi64EEEEEENS_12float_e4m3_tENS5_IJlSC_lEEESJ_SK_NS4_8TiledMMAINS4_8MMA_AtomIJNS4_4SM904GMMA31MMA_64x128x32_F32E4M3E4M3_SS_TNILNSO_7ScaleInE1ELSQ_1EEEEEENS4_6LayoutISD_NS5_IJSC_NSA_ILi0EEESU_EEEEENS5_IJNS4_10UnderscoreESX_SX_EEEEENS4_13SM90_TMA_LOADENS4_14ComposedLayoutINS4_7SwizzleILi2ELi4ELi3EEENS4_18smem_ptr_flag_bitsILi8EEENST_INS5_IJNSA_ILi8EEESH_EEENS5_IJSH_SC_EEEEEEEvNS4_8identityENS4_23SM90_TMA_LOAD_MULTICASTES1A_vS1B_EENS_8epilogue10collective6detail29Sm90TmaWarpSpecializedAdapterINS1F_15DefaultEpilogueISJ_SK_SK_NS1E_6thread17LinearCombinationISJ_Li1EffLNS1J_9ScaleType4KindE0ELNS_15FloatRoundStyleE2ESJ_EENS1_15EpilogueDefaultEEEEEvvEEEEvNT_6ParamsE)
        /*0020*/ 	.word	0x00000000
.L_16:


//--------------------- .nv.compat                --------------------------
	.section	.nv.compat,"",@"SHT_CUDA_COMPAT_INFO"
	.align	4
        /*0000*/ 	.byte	0x02, 0x09, 0x01, 0x00, 0x02, 0x02, 0x04, 0x00, 0x02, 0x05, 0x05, 0x00, 0x03, 0x07, 0x01, 0x01
        /*0010*/ 	.byte	0x02, 0x03, 0x01, 0x00, 0x02, 0x06, 0x01, 0x00, 0x04, 0x0b, 0x08, 0x00, 0x00, 0x00, 0x00, 0x00
        /*0020*/ 	.byte	0x00, 0x00, 0x00, 0x00


//--------------------- .nv.info._ZN7cutlass13device_kernelINS_4gemm6kernel13GemmUniversalIN4cute5tupleIJiiiiEEENS1_10collective13CollectiveMmaINS1_37MainloopSm90TmaGmmaWarpSpecializedFP8ILi4ENS5_IJNS4_1CILi2EEENSA_ILi1EEESC_EEENS1_35KernelTmaWarpSpecializedCooperativeEEENS5_IJNSA_ILi128EEESG_NSA_ILi64EEEEEENS_12float_e4m3_tENS5_IJlSC_lEEESJ_SK_NS4_8TiledMMAINS4_8MMA_AtomIJNS4_4SM904GMMA31MMA_64x128x32_F32E4M3E4M3_SS_TNILNSO_7ScaleInE1ELSQ_1EEEEEENS4_6LayoutISD_NS5_IJSC_NSA_ILi0EEESU_EEEEENS5_IJNS4_10UnderscoreESX_SX_EEEEENS4_13SM90_TMA_LOADENS4_14ComposedLayoutINS4_7SwizzleILi2ELi4ELi3EEENS4_18smem_ptr_flag_bitsILi8EEENST_INS5_IJNSA_ILi8EEESH_EEENS5_IJSH_SC_EEEEEEEvNS4_8identityENS4_23SM90_TMA_LOAD_MULTICASTES1A_vS1B_EENS_8epilogue10collective6detail29Sm90TmaWarpSpecializedAdapterINS1F_15DefaultEpilogueISJ_SK_SK_NS1E_6thread17LinearCombinationISJ_Li1EffLNS1J_9ScaleType4KindE0ELNS_15FloatRoundStyleE2ESJ_EENS1_15EpilogueDefaultEEEEEvvEEEEvNT_6ParamsE --------------------------
	.section	.nv.info._ZN7cutlass13device_kernelINS_4gemm6kernel13GemmUniversalIN4cute5tupleIJiiiiEEENS1_10collective13CollectiveMmaINS1_37MainloopSm90TmaGmmaWarpSpecializedFP8ILi4ENS5_IJNS4_1CILi2EEENSA_ILi1EEESC_EEENS1_35KernelTmaWarpSpecializedCooperativeEEENS5_IJNSA_ILi128EEESG_NSA_ILi64EEEEEENS_12float_e4m3_tENS5_IJlSC_lEEESJ_SK_NS4_8TiledMMAINS4_8MMA_AtomIJNS4_4SM904GMMA31MMA_64x128x32_F32E4M3E4M3_SS_TNILNSO_7ScaleInE1ELSQ_1EEEEEENS4_6LayoutISD_NS5_IJSC_NSA_ILi0EEESU_EEEEENS5_IJNS4_10UnderscoreESX_SX_EEEEENS4_13SM90_TMA_LOADENS4_14ComposedLayoutINS4_7SwizzleILi2ELi4ELi3EEENS4_18smem_ptr_flag_bitsILi8EEENST_INS5_IJNSA_ILi8EEESH_EEENS5_IJSH_SC_EEEEEEEvNS4_8identityENS4_23SM90_TMA_LOAD_MULTICASTES1A_vS1B_EENS_8epilogue10collective6detail29Sm90TmaWarpSpecializedAdapterINS1F_15DefaultEpilogueISJ_SK_SK_NS1E_6thread17LinearCombinationISJ_Li1EffLNS1J_9ScaleType4KindE0ELNS_15FloatRoundStyleE2ESJ_EENS1_15EpilogueDefaultEEEEEvvEEEEvNT_6ParamsE,"",@"SHT_CUDA_INFO"
	.sectionflags	@""
	.align	4


	//----- nvinfo : EIATTR_CUDA_API_VERSION
	.align		4
        /*0000*/ 	.byte	0x04, 0x37
        /*0002*/ 	.short	(.L_18 - .L_17)
.L_17:
        /*0004*/ 	.word	0x00000082


	//----- nvinfo : EIATTR_KPARAM_INFO
	.align		4
.L_18:
        /*0008*/ 	.byte	0x04, 0x17
        /*000a*/ 	.short	(.L_20 - .L_19)
.L_19:
        /*000c*/ 	.word	0x00000000
        /*0010*/ 	.short	0x0000
        /*0012*/ 	.short	0x0070
        /*0014*/ 	.byte	0x00, 0xf0, 0x01, 0x10


	//----- nvinfo : EIATTR_SPARSE_MMA_MASK
	.align		4
.L_20:
        /*0018*/ 	.byte	0x03, 0x50
        /*001a*/ 	.short	0x0000


	//----- nvinfo : EIATTR_MAXREG_COUNT
	.align		4
        /*001c*/ 	.byte	0x03, 0x1b
        /*001e*/ 	.short	0x00a8


	//----- nvinfo : EIATTR_NUM_BARRIERS
	.align		4
        /*0020*/ 	.byte	0x02, 0x4c
        /*0022*/ 	.byte	0x01
	.zero		1


	//----- nvinfo : EIATTR_MERCURY_ISA_VERSION
	.align		4
        /*0024*/ 	.byte	0x03, 0x5f
        /*0026*/ 	.short	0x0101


	//----- nvinfo : EIATTR_INT_WARP_WIDE_INSTR_OFFSETS
	.align		4
        /*0028*/ 	.byte	0x04, 0x31
        /*002a*/ 	.short	(.L_22 - .L_21)


	//   ....[0]....
.L_21:
        /*002c*/ 	.word	0x000004a0


	//   ....[1]....
        /*0030*/ 	.word	0x000004d0


	//   ....[2]....
        /*0034*/ 	.word	0x00000650


	//   ....[3]....
        /*0038*/ 	.word	0x00002d70


	//----- nvinfo : EIATTR_COOP_GROUP_MASK_REGIDS
	.align		4
.L_22:
        /*003c*/ 	.byte	0x04, 0x29
        /*003e*/ 	.short	(.L_24 - .L_23)


	//   ....[0]....
.L_23:
        /*0040*/ 	.word	0xffffffff


	//   ....[1]....
        /*0044*/ 	.word	0xffffffff


	//   ....[2]....
        /*0048*/ 	.word	0xffffffff


	//   ....[3]....
        /*004c*/ 	.word	0xffffffff


	//   ....[4]....
        /*0050*/ 	.word	0xffffffff


	//   ....[5]....
        /*0054*/ 	.word	0xffffffff


	//----- nvinfo : EIATTR_COOP_GROUP_INSTR_OFFSETS
	.align		4
.L_24:
        /*0058*/ 	.byte	0x04, 0x28
        /*005a*/ 	.short	(.L_26 - .L_25)


	//   ....[0]....
.L_25:
        /*005c*/ 	.word	0x00000060


	//   ....[1]....
        /*0060*/ 	.word	0x00000070


	//   ....[2]....
        /*0064*/ 	.word	0x00000130


	//   ....[3]....
        /*0068*/ 	.word	0x000002d0


	//   ....[4]....
        /*006c*/ 	.word	0x000007f0


	//   ....[5]....
        /*0070*/ 	.word	0x00001270


	//----- nvinfo : EIATTR_REG_RECONFIG
	.align		4
.L_26:
        /*0074*/ 	.byte	0x01, 0x54
	.zero		2


	//----- nvinfo : EIATTR_MBARRIER_INSTR_OFFSETS
	.align		4
        /*0078*/ 	.byte	0x04, 0x39
        /*007a*/ 	.short	(.L_28 - .L_27)


	//   ....[0]....
.L_27:
        /*007c*/ 	.word	0x00000230
        /*0080*/ 	.word	0x000000ff
        /*0084*/ 	.word	0x00000000
        /*0088*/ 	.short	0x0100
        /*008a*/ 	.byte	0x08
	.zero		1


	//   ....[1]....
        /*008c*/ 	.word	0x00000240
        /*0090*/ 	.word	0x000000ff
        /*0094*/ 	.word	0x00000020
        /*0098*/ 	.short	0x0100
        /*009a*/ 	.byte	0x08
	.zero		1


	//   ....[2]....
        /*009c*/ 	.word	0x00000250
        /*00a0*/ 	.word	0x000000ff
        /*00a4*/ 	.word	0x00000008
        /*00a8*/ 	.short	0x0100
        /*00aa*/ 	.byte	0x08
	.zero		1


	//   ....[3]....
        /*00ac*/ 	.word	0x00000260
        /*00b0*/ 	.word	0x000000ff
        /*00b4*/ 	.word	0x00000028
        /*00b8*/ 	.short	0x0100
        /*00ba*/ 	.byte	0x08
	.zero		1


	//   ....[4]....
        /*00bc*/ 	.word	0x00000270
        /*00c0*/ 	.word	0x000000ff
        /*00c4*/ 	.word	0x00000010
        /*00c8*/ 	.short	0x0100
        /*00ca*/ 	.byte	0x08
	.zero		1


	//   ....[5]....
        /*00cc*/ 	.word	0x00000280
        /*00d0*/ 	.word	0x000000ff
        /*00d4*/ 	.word	0x00000030
        /*00d8*/ 	.short	0x0100
        /*00da*/ 	.byte	0x08
	.zero		1


	//   ....[6]....
        /*00dc*/ 	.word	0x00000290
        /*00e0*/ 	.word	0x000000ff
        /*00e4*/ 	.word	0x00000018
        /*00e8*/ 	.short	0x0100
        /*00ea*/ 	.byte	0x08
	.zero		1


	//   ....[7]....
        /*00ec*/ 	.word	0x000002a0
        /*00f0*/ 	.word	0x000000ff
        /*00f4*/ 	.word	0x00000038
        /*00f8*/ 	.short	0x0100
        /*00fa*/ 	.byte	0x08
	.zero		1


	//   ....[8]....
        /*00fc*/ 	.word	0x000006e0
        /*0100*/ 	.word	0x000000ff
        /*0104*/ 	.word	0x00000050
        /*0108*/ 	.short	0x0100
        /*010a*/ 	.byte	0x06
	.zero		1


	//   ....[9]....
        /*010c*/ 	.word	0x00000780
        /*0110*/ 	.word	0x000000ff
        /*0114*/ 	.word	0x00000058
        /*0118*/ 	.short	0x0100
        /*011a*/ 	.byte	0x06
	.zero		1


	//   ....[10]....
        /*011c*/ 	.word	0x000017a0
        /*0120*/ 	.word	0x000000ff
        /*0124*/ 	.word	0x00000000
        /*0128*/ 	.short	0x010a
        /*012a*/ 	.byte	0x06
	.zero		1


	//   ....[11]....
        /*012c*/ 	.word	0x000017e0
        /*0130*/ 	.word	0x000000ff
        /*0134*/ 	.word	0x00000000
        /*0138*/ 	.short	0x010a
        /*013a*/ 	.byte	0x06
	.zero		1


	//   ....[12]....
        /*013c*/ 	.word	0x00002110
        /*0140*/ 	.word	0x000000ff
        /*0144*/ 	.word	0x00000000
        /*0148*/ 	.short	0x010a
        /*014a*/ 	.byte	0x0c
	.zero		1


	//   ....[13]....
        /*014c*/ 	.word	0x00002150
        /*0150*/ 	.word	0x000000ff
        /*0154*/ 	.word	0x00000000
        /*0158*/ 	.short	0x010a
        /*015a*/ 	.byte	0x0c
	.zero		1


	//   ....[14]....
        /*015c*/ 	.word	0x00002780
        /*0160*/ 	.word	0x0000008c
        /*0164*/ 	.word	0x00000000
        /*0168*/ 	.short	0x0101
        /*016a*/ 	.byte	0x3f
	.zero		1


	//   ....[15]....
        /*016c*/ 	.word	0x00002df0
        /*0170*/ 	.word	0x0000000c
        /*0174*/ 	.word	0x00000000
        /*0178*/ 	.short	0x0101
        /*017a*/ 	.byte	0x3f
	.zero		1


	//   ....[16]....
        /*017c*/ 	.word	0x000086f0
        /*0180*/ 	.word	0x00000013
        /*0184*/ 	.word	0x00000020
        /*0188*/ 	.short	0x010a
        /*018a*/ 	.byte	0x3f
	.zero		1


	//   ....[17]....
        /*018c*/ 	.word	0x00008a90
        /*0190*/ 	.word	0x00000006
        /*0194*/ 	.word	0x00000058
        /*0198*/ 	.short	0x0101
        /*019a*/ 	.byte	0x3f
	.zero		1


	//   ....[18]....
        /*019c*/ 	.word	0x00009190
        /*01a0*/ 	.word	0x00000005
        /*01a4*/ 	.word	0x00000000
        /*01a8*/ 	.short	0x010a
        /*01aa*/ 	.byte	0x3f
	.zero		1


	//   ....[19]....
        /*01ac*/ 	.word	0x00009210
        /*01b0*/ 	.word	0x00000007
        /*01b4*/ 	.word	0x00000000
        /*01b8*/ 	.short	0x010a
        /*01ba*/ 	.byte	0x3f
	.zero		1


	//   ....[20]....
        /*01bc*/ 	.word	0x000092a0
        /*01c0*/ 	.word	0x00000006
        /*01c4*/ 	.word	0x00000000
        /*01c8*/ 	.short	0x010a
        /*01ca*/ 	.byte	0x3f
	.zero		1


	//   ....[21]....
        /*01cc*/ 	.word	0x00009330
        /*01d0*/ 	.word	0x00000003
        /*01d4*/ 	.word	0x00000000
        /*01d8*/ 	.short	0x010a
        /*01da*/ 	.byte	0x3f
	.zero		1


	//   ....[22]....
        /*01dc*/ 	.word	0x000093a0
        /*01e0*/ 	.word	0x0000000d
        /*01e4*/ 	.word	0x00000000
        /*01e8*/ 	.short	0x010a
        /*01ea*/ 	.byte	0x3f
	.zero		1


	//   ....[23]....
        /*01ec*/ 	.word	0x00009400
        /*01f0*/ 	.word	0x00000091
        /*01f4*/ 	.word	0x00000000
        /*01f8*/ 	.short	0x010a
        /*01fa*/ 	.byte	0x3f
	.zero		1


	//   ....[24]....
        /*01fc*/ 	.word	0x000094d0
        /*0200*/ 	.word	0x00000013
        /*0204*/ 	.word	0x00000020
        /*0208*/ 	.short	0x010a
        /*020a*/ 	.byte	0x3f
	.zero		1


	//   ....[25]....
        /*020c*/ 	.word	0x000095a0
        /*0210*/ 	.word	0x00000005
        /*0214*/ 	.word	0x00000000
        /*0218*/ 	.short	0x010a
        /*021a*/ 	.byte	0x3f
	.zero		1


	//   ....[26]....
        /*021c*/ 	.word	0x000095f0
        /*0220*/ 	.word	0x00000007
        /*0224*/ 	.word	0x00000000
        /*0228*/ 	.short	0x010a
        /*022a*/ 	.byte	0x3f
	.zero		1


	//   ....[27]....
        /*022c*/ 	.word	0x00009640
        /*0230*/ 	.word	0x00000006
        /*0234*/ 	.word	0x00000000
        /*0238*/ 	.short	0x010a
        /*023a*/ 	.byte	0x3f
	.zero		1


	//----- nvinfo : EIATTR_NUM_MBARRIERS
	.align		4
.L_28:
        /*023c*/ 	.byte	0x03, 0x38
        /*023e*/ 	.short	0x000a


	//----- nvinfo : EIATTR_EXIT_INSTR_OFFSETS
	.align		4
        /*0240*/ 	.byte	0x04, 0x1c
        /*0242*/ 	.short	(.L_30 - .L_29)


	//   ....[0]....
.L_29:
        /*0244*/ 	.word	0x00000950


	//   ....[1]....
        /*0248*/ 	.word	0x00001140


	//   ....[2]....
        /*024c*/ 	.word	0x00007e10


	//   ....[3]....
        /*0250*/ 	.word	0x00008370


	//   ....[4]....
        /*0254*/ 	.word	0x00009380


	//----- nvinfo : EIATTR_MAX_THREADS
	.align		4
.L_30:
        /*0258*/ 	.byte	0x04, 0x05
        /*025a*/ 	.short	(.L_32 - .L_31)
.L_31:
        /*025c*/ 	.word	0x00000180
        /*0260*/ 	.word	0x00000001
        /*0264*/ 	.word	0x00000001


	//----- nvinfo : EIATTR_CRS_STACK_SIZE
	.align		4
.L_32:
        /*0268*/ 	.byte	0x04, 0x1e
        /*026a*/ 	.short	(.L_34 - .L_33)
.L_33:
        /*026c*/ 	.word	0x00000000


	//----- nvinfo : EIATTR_CBANK_PARAM_SIZE
	.align		4
.L_34:
        /*0270*/ 	.byte	0x03, 0x19
        /*0272*/ 	.short	0x0470


	//----- nvinfo : EIATTR_PARAM_CBANK
	.align		4
        /*0274*/ 	.byte	0x04, 0x0a
        /*0276*/ 	.short	(.L_36 - .L_35)
	.align		4
.L_35:
        /*0278*/ 	.word	index@(.nv.constant0._ZN7cutlass13device_kernelINS_4gemm6kernel13GemmUniversalIN4cute5tupleIJiiiiEEENS1_10collective13CollectiveMmaINS1_37MainloopSm90TmaGmmaWarpSpecializedFP8ILi4ENS5_IJNS4_1CILi2EEENSA_ILi1EEESC_EEENS1_35KernelTmaWarpSpecializedCooperativeEEENS5_IJNSA_ILi128EEESG_NSA_ILi64EEEEEENS_12float_e4m3_tENS5_IJlSC_lEEESJ_SK_NS4_8TiledMMAINS4_8MMA_AtomIJNS4_4SM904GMMA31MMA_64x128x32_F32E4M3E4M3_SS_TNILNSO_7ScaleInE1ELSQ_1EEEEEENS4_6LayoutISD_NS5_IJSC_NSA_ILi0EEESU_EEEEENS5_IJNS4_10UnderscoreESX_SX_EEEEENS4_13SM90_TMA_LOADENS4_14ComposedLayoutINS4_7SwizzleILi2ELi4ELi3EEENS4_18smem_ptr_flag_bitsILi8EEENST_INS5_IJNSA_ILi8EEESH_EEENS5_IJSH_SC_EEEEEEEvNS4_8identityENS4_23SM90_TMA_LOAD_MULTICASTES1A_vS1B_EENS_8epilogue10collective6detail29Sm90TmaWarpSpecializedAdapterINS1F_15DefaultEpilogueISJ_SK_SK_NS1E_6thread17LinearCombinationISJ_Li1EffLNS1J_9ScaleType4KindE0ELNS_15FloatRoundStyleE2ESJ_EENS1_15EpilogueDefaultEEEEEvvEEEEvNT_6ParamsE)
        /*027c*/ 	.short	0x0210
        /*027e*/ 	.short	0x0470


	//----- nvinfo : EIATTR_SW_WAR
	.align		4
.L_36:
        /*0280*/ 	.byte	0x04, 0x36
        /*0282*/ 	.short	(.L_38 - .L_37)
.L_37:
        /*0284*/ 	.word	0x00000008
.L_38:


//--------------------- .nv.callgraph             --------------------------
	.section	.nv.callgraph,"",@"SHT_CUDA_CALLGRAPH"
	.align	4
	.sectionentsize	8
	.align		4
        /*0000*/ 	.word	0x00000000
	.align		4
        /*0004*/ 	.word	0xffffffff
	.align		4
        /*0008*/ 	.word	0x00000000
	.align		4
        /*000c*/ 	.word	0xfffffffe
	.align		4
        /*0010*/ 	.word	0x00000000
	.align		4
        /*0014*/ 	.word	0xfffffffd
	.align		4
        /*0018*/ 	.word	0x00000000
	.align		4
        /*001c*/ 	.word	0xfffffffc


//--------------------- .nv.constant4             --------------------------
	.section	.nv.constant4,"a",@progbits
	.align	8
	.align		8
.nv.constant4:
        /*0000*/ 	.dword	_ZN39_INTERNAL_8504db69_4_k_cu_fe44b483_52144cuda3std3__45__cpo5beginE
	.align		8
        /*0008*/ 	.dword	_ZN39_INTERNAL_8504db69_4_k_cu_fe44b483_52144cuda3std3__45__cpo3endE
	.align		8
        /*0010*/ 	.dword	_ZN39_INTERNAL_8504db69_4_k_cu_fe44b483_52144cuda3std3__45__cpo6cbeginE
	.align		8
        /*0018*/ 	.dword	_ZN39_INTERNAL_8504db69_4_k_cu_fe44b483_52144cuda3std3__45__cpo4cendE
	.align		8
        /*0020*/ 	.dword	_ZN39_INTERNAL_8504db69_4_k_cu_fe44b483_52144cuda3std3__441_GLOBAL__N__8504db69_4_k_cu_fe44b483_52146ignoreE
	.align		8
        /*0028*/ 	.dword	_ZN39_INTERNAL_8504db69_4_k_cu_fe44b483_52144cuda3std3__419piecewise_constructE
	.align		8
        /*0030*/ 	.dword	_ZN39_INTERNAL_8504db69_4_k_cu_fe44b483_52144cuda3std3__48in_placeE
	.align		8
        /*0038*/ 	.dword	_ZN39_INTERNAL_8504db69_4_k_cu_fe44b483_52144cuda3std6ranges3__45__cpo4swapE
	.align		8
        /*0040*/ 	.dword	_ZN39_INTERNAL_8504db69_4_k_cu_fe44b483_52144cuda3std6ranges3__45__cpo9iter_moveE
	.align		8
        /*0048*/ 	.dword	_ZN39_INTERNAL_8504db69_4_k_cu_fe44b483_52144cute7productE
	.align		8
        /*0050*/ 	.dword	_ZN39_INTERNAL_8504db69_4_k_cu_fe44b483_52144cute1_E


//--------------------- .text._ZN7cutlass13device_kernelINS_4gemm6kernel13GemmUniversalIN4cute5tupleIJiiiiEEENS1_10collective13CollectiveMmaINS1_37MainloopSm90TmaGmmaWarpSpecializedFP8ILi4ENS5_IJNS4_1CILi2EEENSA_ILi1EEESC_EEENS1_35KernelTmaWarpSpecializedCooperativeEEENS5_IJNSA_ILi128EEESG_NSA_ILi64EEEEEENS_12float_e4m3_tENS5_IJlSC_lEEESJ_SK_NS4_8TiledMMAINS4_8MMA_AtomIJNS4_4SM904GMMA31MMA_64x128x32_F32E4M3E4M3_SS_TNILNSO_7ScaleInE1ELSQ_1EEEEEENS4_6LayoutISD_NS5_IJSC_NSA_ILi0EEESU_EEEEENS5_IJNS4_10UnderscoreESX_SX_EEEEENS4_13SM90_TMA_LOADENS4_14ComposedLayoutINS4_7SwizzleILi2ELi4ELi3EEENS4_18smem_ptr_flag_bitsILi8EEENST_INS5_IJNSA_ILi8EEESH_EEENS5_IJSH_SC_EEEEEEEvNS4_8identityENS4_23SM90_TMA_LOAD_MULTICASTES1A_vS1B_EENS_8epilogue10collective6detail29Sm90TmaWarpSpecializedAdapterINS1F_15DefaultEpilogueISJ_SK_SK_NS1E_6thread17LinearCombinationISJ_Li1EffLNS1J_9ScaleType4KindE0ELNS_15FloatRoundStyleE2ESJ_EENS1_15EpilogueDefaultEEEEEvvEEEEvNT_6ParamsE --------------------------
	.section	.text._ZN7cutlass13device_kernelINS_4gemm6kernel13GemmUniversalIN4cute5tupleIJiiiiEEENS1_10collective13CollectiveMmaINS1_37MainloopSm90TmaGmmaWarpSpecializedFP8ILi4ENS5_IJNS4_1CILi2EEENSA_ILi1EEESC_EEENS1_35KernelTmaWarpSpecializedCooperativeEEENS5_IJNSA_ILi128EEESG_NSA_ILi64EEEEEENS_12float_e4m3_tENS5_IJlSC_lEEESJ_SK_NS4_8TiledMMAINS4_8MMA_AtomIJNS4_4SM904GMMA31MMA_64x128x32_F32E4M3E4M3_SS_TNILNSO_7ScaleInE1ELSQ_1EEEEEENS4_6LayoutISD_NS5_IJSC_NSA_ILi0EEESU_EEEEENS5_IJNS4_10UnderscoreESX_SX_EEEEENS4_13SM90_TMA_LOADENS4_14ComposedLayoutINS4_7SwizzleILi2ELi4ELi3EEENS4_18smem_ptr_flag_bitsILi8EEENST_INS5_IJNSA_ILi8EEESH_EEENS5_IJSH_SC_EEEEEEEvNS4_8identityENS4_23SM90_TMA_LOAD_MULTICASTES1A_vS1B_EENS_8epilogue10collective6detail29Sm90TmaWarpSpecializedAdapterINS1F_15DefaultEpilogueISJ_SK_SK_NS1E_6thread17LinearCombinationISJ_Li1EffLNS1J_9ScaleType4KindE0ELNS_15FloatRoundStyleE2ESJ_EENS1_15EpilogueDefaultEEEEEvvEEEEvNT_6ParamsE,"ax",@progbits
	.align	128
.text._ZN7cutlass13device_kernelINS_4gemm6kernel13GemmUniversalIN4cute5tupleIJiiiiEEENS1_10collective13CollectiveMmaINS1_37MainloopSm90TmaGmmaWarpSpecializedFP8ILi4ENS5_IJNS4_1CILi2EEENSA_ILi1EEESC_EEENS1_35KernelTmaWarpSpecializedCooperativeEEENS5_IJNSA_ILi128EEESG_NSA_ILi64EEEEEENS_12float_e4m3_tENS5_IJlSC_lEEESJ_SK_NS4_8TiledMMAINS4_8MMA_AtomIJNS4_4SM904GMMA31MMA_64x128x32_F32E4M3E4M3_SS_TNILNSO_7ScaleInE1ELSQ_1EEEEEENS4_6LayoutISD_NS5_IJSC_NSA_ILi0EEESU_EEEEENS5_IJNS4_10UnderscoreESX_SX_EEEEENS4_13SM90_TMA_LOADENS4_14ComposedLayoutINS4_7SwizzleILi2ELi4ELi3EEENS4_18smem_ptr_flag_bitsILi8EEENST_INS5_IJNSA_ILi8EEESH_EEENS5_IJSH_SC_EEEEEEEvNS4_8identityENS4_23SM90_TMA_LOAD_MULTICASTES1A_vS1B_EENS_8epilogue10collective6detail29Sm90TmaWarpSpecializedAdapterINS1F_15DefaultEpilogueISJ_SK_SK_NS1E_6thread17LinearCombinationISJ_Li1EffLNS1J_9ScaleType4KindE0ELNS_15FloatRoundStyleE2ESJ_EENS1_15EpilogueDefaultEEEEEvvEEEEvNT_6ParamsE:
        .type           _ZN7cutlass13device_kernelINS_4gemm6kernel13GemmUniversalIN4cute5tupleIJiiiiEEENS1_10collective13CollectiveMmaINS1_37MainloopSm90TmaGmmaWarpSpecializedFP8ILi4ENS5_IJNS4_1CILi2EEENSA_ILi1EEESC_EEENS1_35KernelTmaWarpSpecializedCooperativeEEENS5_IJNSA_ILi128EEESG_NSA_ILi64EEEEEENS_12float_e4m3_tENS5_IJlSC_lEEESJ_SK_NS4_8TiledMMAINS4_8MMA_AtomIJNS4_4SM904GMMA31MMA_64x128x32_F32E4M3E4M3_SS_TNILNSO_7ScaleInE1ELSQ_1EEEEEENS4_6LayoutISD_NS5_IJSC_NSA_ILi0EEESU_EEEEENS5_IJNS4_10UnderscoreESX_SX_EEEEENS4_13SM90_TMA_LOADENS4_14ComposedLayoutINS4_7SwizzleILi2ELi4ELi3EEENS4_18smem_ptr_flag_bitsILi8EEENST_INS5_IJNSA_ILi8EEESH_EEENS5_IJSH_SC_EEEEEEEvNS4_8identityENS4_23SM90_TMA_LOAD_MULTICASTES1A_vS1B_EENS_8epilogue10collective6detail29Sm90TmaWarpSpecializedAdapterINS1F_15DefaultEpilogueISJ_SK_SK_NS1E_6thread17LinearCombinationISJ_Li1EffLNS1J_9ScaleType4KindE0ELNS_15FloatRoundStyleE2ESJ_EENS1_15EpilogueDefaultEEEEEvvEEEEvNT_6ParamsE,@function
        .size           _ZN7cutlass13device_kernelINS_4gemm6kernel13GemmUniversalIN4cute5tupleIJiiiiEEENS1_10collective13CollectiveMmaINS1_37MainloopSm90TmaGmmaWarpSpecializedFP8ILi4ENS5_IJNS4_1CILi2EEENSA_ILi1EEESC_EEENS1_35KernelTmaWarpSpecializedCooperativeEEENS5_IJNSA_ILi128EEESG_NSA_ILi64EEEEEENS_12float_e4m3_tENS5_IJlSC_lEEESJ_SK_NS4_8TiledMMAINS4_8MMA_AtomIJNS4_4SM904GMMA31MMA_64x128x32_F32E4M3E4M3_SS_TNILNSO_7ScaleInE1ELSQ_1EEEEEENS4_6LayoutISD_NS5_IJSC_NSA_ILi0EEESU_EEEEENS5_IJNS4_10UnderscoreESX_SX_EEEEENS4_13SM90_TMA_LOADENS4_14ComposedLayoutINS4_7SwizzleILi2ELi4ELi3EEENS4_18smem_ptr_flag_bitsILi8EEENST_INS5_IJNSA_ILi8EEESH_EEENS5_IJSH_SC_EEEEEEEvNS4_8identityENS4_23SM90_TMA_LOAD_MULTICASTES1A_vS1B_EENS_8epilogue10collective6detail29Sm90TmaWarpSpecializedAdapterINS1F_15DefaultEpilogueISJ_SK_SK_NS1E_6thread17LinearCombinationISJ_Li1EffLNS1J_9ScaleType4KindE0ELNS_15FloatRoundStyleE2ESJ_EENS1_15EpilogueDefaultEEEEEvvEEEEvNT_6ParamsE,(.L_x_204 - _ZN7cutlass13device_kernelINS_4gemm6kernel13GemmUniversalIN4cute5tupleIJiiiiEEENS1_10collective13CollectiveMmaINS1_37MainloopSm90TmaGmmaWarpSpecializedFP8ILi4ENS5_IJNS4_1CILi2EEENSA_ILi1EEESC_EEENS1_35KernelTmaWarpSpecializedCooperativeEEENS5_IJNSA_ILi128EEESG_NSA_ILi64EEEEEENS_12float_e4m3_tENS5_IJlSC_lEEESJ_SK_NS4_8TiledMMAINS4_8MMA_AtomIJNS4_4SM904GMMA31MMA_64x128x32_F32E4M3E4M3_SS_TNILNSO_7ScaleInE1ELSQ_1EEEEEENS4_6LayoutISD_NS5_IJSC_NSA_ILi0EEESU_EEEEENS5_IJNS4_10UnderscoreESX_SX_EEEEENS4_13SM90_TMA_LOADENS4_14ComposedLayoutINS4_7SwizzleILi2ELi4ELi3EEENS4_18smem_ptr_flag_bitsILi8EEENST_INS5_IJNSA_ILi8EEESH_EEENS5_IJSH_SC_EEEEEEEvNS4_8identityENS4_23SM90_TMA_LOAD_MULTICASTES1A_vS1B_EENS_8epilogue10collective6detail29Sm90TmaWarpSpecializedAdapterINS1F_15DefaultEpilogueISJ_SK_SK_NS1E_6thread17LinearCombinationISJ_Li1EffLNS1J_9ScaleType4KindE0ELNS_15FloatRoundStyleE2ESJ_EENS1_15EpilogueDefaultEEEEEvvEEEEvNT_6ParamsE)
        .other          _ZN7cutlass13device_kernelINS_4gemm6kernel13GemmUniversalIN4cute5tupleIJiiiiEEENS1_10collective13CollectiveMmaINS1_37MainloopSm90TmaGmmaWarpSpecializedFP8ILi4ENS5_IJNS4_1CILi2EEENSA_ILi1EEESC_EEENS1_35KernelTmaWarpSpecializedCooperativeEEENS5_IJNSA_ILi128EEESG_NSA_ILi64EEEEEENS_12float_e4m3_tENS5_IJlSC_lEEESJ_SK_NS4_8TiledMMAINS4_8MMA_AtomIJNS4_4SM904GMMA31MMA_64x128x32_F32E4M3E4M3_SS_TNILNSO_7ScaleInE1ELSQ_1EEEEEENS4_6LayoutISD_NS5_IJSC_NSA_ILi0EEESU_EEEEENS5_IJNS4_10UnderscoreESX_SX_EEEEENS4_13SM90_TMA_LOADENS4_14ComposedLayoutINS4_7SwizzleILi2ELi4ELi3EEENS4_18smem_ptr_flag_bitsILi8EEENST_INS5_IJNSA_ILi8EEESH_EEENS5_IJSH_SC_EEEEEEEvNS4_8identityENS4_23SM90_TMA_LOAD_MULTICASTES1A_vS1B_EENS_8epilogue10collective6detail29Sm90TmaWarpSpecializedAdapterINS1F_15DefaultEpilogueISJ_SK_SK_NS1E_6thread17LinearCombinationISJ_Li1EffLNS1J_9ScaleType4KindE0ELNS_15FloatRoundStyleE2ESJ_EENS1_15EpilogueDefaultEEEEEvvEEEEvNT_6ParamsE,@"STO_CUDA_ENTRY STV_DEFAULT"
_ZN7cutlass13device_kernelINS_4gemm6kernel13GemmUniversalIN4cute5tupleIJiiiiEEENS1_10collective13CollectiveMmaINS1_37MainloopSm90TmaGmmaWarpSpecializedFP8ILi4ENS5_IJNS4_1CILi2EEENSA_ILi1EEESC_EEENS1_35KernelTmaWarpSpecializedCooperativeEEENS5_IJNSA_ILi128EEESG_NSA_ILi64EEEEEENS_12float_e4m3_tENS5_IJlSC_lEEESJ_SK_NS4_8TiledMMAINS4_8MMA_AtomIJNS4_4SM904GMMA31MMA_64x128x32_F32E4M3E4M3_SS_TNILNSO_7ScaleInE1ELSQ_1EEEEEENS4_6LayoutISD_NS5_IJSC_NSA_ILi0EEESU_EEEEENS5_IJNS4_10UnderscoreESX_SX_EEEEENS4_13SM90_TMA_LOADENS4_14ComposedLayoutINS4_7SwizzleILi2ELi4ELi3EEENS4_18smem_ptr_flag_bitsILi8EEENST_INS5_IJNSA_ILi8EEESH_EEENS5_IJSH_SC_EEEEEEEvNS4_8identityENS4_23SM90_TMA_LOAD_MULTICASTES1A_vS1B_EENS_8epilogue10collective6detail29Sm90TmaWarpSpecializedAdapterINS1F_15DefaultEpilogueISJ_SK_SK_NS1E_6thread17LinearCombinationISJ_Li1EffLNS1J_9ScaleType4KindE0ELNS_15FloatRoundStyleE2ESJ_EENS1_15EpilogueDefaultEEEEEvvEEEEvNT_6ParamsE:
[----:B------:R-:W-:Y:S01]  /*0000*/  LDC R1, c[0x0][0x28] ;  /* 0x00000a00ff017b82 */ /* 0x000fe20000000800 */
[----:B------:R-:W0:Y:S01]  /*0010*/  S2R R0, SR_TID.X ;  /* 0x0000000000007919 */ /* 0x000e220000002100 */
[----:B------:R-:W-:Y:S01]  /*0020*/  ELECT P0, URZ, PT ;  /* 0x00000000003f782f */ /* 0x000fe20003800000 */
[----:B------:R-:W-:Y:S01]  /*0030*/  BSSY B0, `(.L_x_0) ;  /* 0x000000f000007945 */ /* 0x000fe20003800000 */
[--C-:B0-----:R-:W-:Y:S02]  /*0040*/  SHF.R.U32.HI R2, RZ, 0x5, R0.reuse ;  /* 0x00000005ff027819 */ /* 0x101fe40000011600 */
[----:B------:R-:W-:-:S03]  /*0050*/  SHF.R.U32.HI R3, RZ, 0x7, R0 ;  /* 0x00000007ff037819 */ /* 0x000fc60000011600 */
[----:B------:R-:W0:Y:S04]  /*0060*/  SHFL.IDX PT, R7, R2, RZ, 0x1f ;  /* 0x00001fff02077589 */ /* 0x000e2800000e0000 */
[----:B------:R-:W1:Y:S01]  /*0070*/  SHFL.IDX PT, R3, R3, RZ, 0x1f ;  /* 0x00001fff03037589 */ /* 0x000e6200000e0000 */
[----:B0-----:R-:W-:-:S13]  /*0080*/  ISETP.NE.OR P0, PT, R7, RZ, !P0 ;  /* 0x000000ff0700720c */ /* 0x001fda0004705670 */
[----:B-1----:R-:W-:Y:S05]  /*0090*/  @P0 BRA `(.L_x_1) ;  /* 0x0000000000200947 */ /* 0x002fea0003800000 */
[----:B------:R-:W-:Y:S02]  /*00a0*/  ULDC.64 UR4, c[0x0][0x198] ;  /* 0x0000660000047ab9 */ /* 0x000fe40000000a00 */
[----:B------:R-:W-:Y:S02]  /*00b0*/  UIADD3 UR6, UP0, UR4, 0xf0, URZ ;  /* 0x000000f004067890 */ /* 0x000fe4000ff1e03f */
[----:B------:R-:W-:Y:S02]  /*00c0*/  UIADD3 UR4, UP1, UR4, 0x1f0, URZ ;  /* 0x000001f004047890 */ /* 0x000fe4000ff3e03f */
[----:B------:R-:W-:Y:S02]  /*00d0*/  UIADD3.X UR7, URZ, UR5, URZ, UP0, !UPT ;  /* 0x000000053f077290 */ /* 0x000fe400087fe43f */
[----:B------:R-:W-:-:S07]  /*00e0*/  UIADD3.X UR5, URZ, UR5, URZ, UP1, !UPT ;  /* 0x000000053f057290 */ /* 0x000fce0008ffe43f */
[----:B------:R0:W-:Y:S02]  /*00f0*/  UTMACCTL.PF [UR6] ;  /* 0x00000000060079b9 */ /* 0x0001e40008040000 */
[----:B------:R0:W-:Y:S02]  /*0100*/  UTMACCTL.PF [UR4] ;  /* 0x00000000040079b9 */ /* 0x0001e40008040000 */
[----:B0-----:R-:W-:Y:S01]  /*0110*/  NOP ;  /* 0x0000000000007918 */ /* 0x001fe20000000000 */
.L_x_1:
[----:B------:R-:W-:Y:S05]  /*0120*/  BSYNC B0 ;  /* 0x0000000000007941 */ /* 0x000fea0003800000 */
.L_x_0:
[----:B------:R-:W0:Y:S02]  /*0130*/  SHFL.IDX PT, R4, R2, RZ, 0x1f ;  /* 0x00001fff02047589 */ /* 0x000e2400000e0000 */
[----:B0-----:R-:W-:-:S13]  /*0140*/  ISETP.NE.AND P0, PT, R4, RZ, PT ;  /* 0x000000ff0400720c */ /* 0x001fda0003f05270 */
[----:B------:R-:W-:Y:S05]  /*0150*/  @P0 BRA `(.L_x_2) ;  /* 0x0000000000580947 */ /* 0x000fea0003800000 */
[----:B------:R-:W0:Y:S01]  /*0160*/  S2UR UR8, SR_CgaCtaId ;  /* 0x00000000000879c3 */ /* 0x000e220000008800 */
[----:B------:R-:W-:Y:S01]  /*0170*/  UMOV UR4, 0x400 ;  /* 0x0000040000047882 */ /* 0x000fe20000000000 */
[----:B------:R-:W-:Y:S01]  /*0180*/  UMOV UR5, 0x1 ;  /* 0x0000000100057882 */ /* 0x000fe20000000000 */
[----:B------:R-:W-:Y:S01]  /*0190*/  UMOV UR6, 0x4 ;  /* 0x0000000400067882 */ /* 0x000fe20000000000 */
[----:B------:R-:W-:Y:S01]  /*01a0*/  ELECT P0, URZ, PT ;  /* 0x00000000003f782f */ /* 0x000fe20003800000 */
[----:B------:R-:W-:-:S04]  /*01b0*/  UIADD3 UR6, -UR6, 0x100000, URZ ;  /* 0x0010000006067890 */ /* 0x000fc8000fffe13f */
[----:B------:R-:W-:Y:S02]  /*01c0*/  USHF.L.U32 UR7, UR6, 0xb, URZ ;  /* 0x0000000b06077899 */ /* 0x000fe4000800063f */
[----:B------:R-:W-:Y:S02]  /*01d0*/  USHF.L.U32 UR6, UR6, 0x1, URZ ;  /* 0x0000000106067899 */ /* 0x000fe4000800063f */
[----:B0-----:R-:W-:Y:S02]  /*01e0*/  ULEA UR8, UR8, UR4, 0x18 ;  /* 0x0000000408087291 */ /* 0x001fe4000f8ec03f */
[----:B------:R-:W-:-:S04]  /*01f0*/  UIADD3 UR4, -UR5, 0x100000, URZ ;  /* 0x0010000005047890 */ /* 0x000fc8000fffe13f */
[----:B------:R-:W-:Y:S02]  /*0200*/  USHF.L.U32 UR5, UR4, 0xb, URZ ;  /* 0x0000000b04057899 */ /* 0x000fe4000800063f */
[----:B------:R-:W-:Y:S01]  /*0210*/  USHF.L.U32 UR4, UR4, 0x1, URZ ;  /* 0x0000000104047899 */ /* 0x000fe2000800063f */
[----:B------:R-:W0:Y:S11]  /*0220*/  FENCE.VIEW.ASYNC.S ;  /* 0x00000000000073c6 */ /* 0x000e360000000000 */
[----:B0-----:R0:W1:Y:S01]  /*0230*/  SYNCS.EXCH.64 URZ, [UR8], UR4 ;  /* 0x00000004083f75b2 */ /* 0x0010620008000100 */
[----:B------:R0:W2:Y:S01]  /*0240*/  SYNCS.EXCH.64 URZ, [UR8+0x20], UR6 ;  /* 0x00002006083f75b2 */ /* 0x0000a20008000100 */
[----:B------:R0:W3:Y:S01]  /*0250*/  SYNCS.EXCH.64 URZ, [UR8+0x8], UR4 ;  /* 0x00000804083f75b2 */ /* 0x0000e20008000100 */
[----:B------:R0:W4:Y:S01]  /*0260*/  SYNCS.EXCH.64 URZ, [UR8+0x28], UR6 ;  /* 0x00002806083f75b2 */ /* 0x0001220008000100 */
[----:B------:R0:W0:Y:S01]  /*0270*/  SYNCS.EXCH.64 URZ, [UR8+0x10], UR4 ;  /* 0x00001004083f75b2 */ /* 0x0000220008000100 */
[----:B------:R0:W0:Y:S01]  /*0280*/  SYNCS.EXCH.64 URZ, [UR8+0x30], UR6 ;  /* 0x00003006083f75b2 */ /* 0x0000220008000100 */
[----:B------:R0:W0:Y:S01]  /*0290*/  SYNCS.EXCH.64 URZ, [UR8+0x18], UR4 ;  /* 0x00001804083f75b2 */ /* 0x0000220008000100 */
[----:B------:R0:W0:Y:S01]  /*02a0*/  SYNCS.EXCH.64 URZ, [UR8+0x38], UR6 ;  /* 0x00003806083f75b2 */ /* 0x0000220008000100 */
[----:B------:R-:W-:Y:S01]  /*02b0*/  NOP ;  /* 0x0000000000007918 */ /* 0x000fe20000000000 */
.L_x_2:
[----:B------:R-:W-:Y:S01]  /*02c0*/  SHF.R.S32.HI R5, RZ, 0x1f, R0 ;  /* 0x0000001fff057819 */ /* 0x000fe20000011400 */
[----:B------:R-:W5:Y:S01]  /*02d0*/  SHFL.IDX PT, R2, R2, RZ, 0x1f ;  /* 0x00001fff02027589 */ /* 0x000f6200000e0000 */
[----:B0-----:R-:W0:Y:S01]  /*02e0*/  S2UR UR8, SR_CTAID.X ;  /* 0x00000000000879c3 */ /* 0x001e220000002500 */
[----:B------:R-:W-:Y:S02]  /*02f0*/  ELECT P0, URZ, PT ;  /* 0x00000000003f782f */ /* 0x000fe40003800000 */
[----:B------:R-:W-:Y:S01]  /*0300*/  LEA.HI R5, R5, R0, RZ, 0x7 ;  /* 0x0000000005057211 */ /* 0x000fe200078f38ff */
[----:B------:R-:W1:Y:S01]  /*0310*/  S2R R8, SR_CTAID.Y ;  /* 0x0000000000087919 */ /* 0x000e620000002600 */
[----:B------:R-:W-:Y:S01]  /*0320*/  SHF.R.S32.HI R11, RZ, 0x1f, R4 ;  /* 0x0000001fff0b7819 */ /* 0x000fe20000011404 */
[----:B------:R-:W-:Y:S01]  /*0330*/  ULDC UR4, c[0x0][0x150] ;  /* 0x0000540000047ab9 */ /* 0x000fe20000000800 */
[----:B------:R-:W-:Y:S01]  /*0340*/  LOP3.LUT R5, R5, 0xffffff80, RZ, 0xc0, !PT ;  /* 0xffffff8005057812 */ /* 0x000fe200078ec0ff */
[----:B------:R-:W-:Y:S01]  /*0350*/  VIADD R16, R3, 0xffffffff ;  /* 0xffffffff03107836 */ /* 0x000fe20000000000 */
[----:B------:R-:W-:Y:S01]  /*0360*/  LEA.HI R11, R11, R4, RZ, 0x2 ;  /* 0x000000040b0b7211 */ /* 0x000fe200078f10ff */
[----:B------:R-:W2:Y:S01]  /*0370*/  LDC R12, c[0x0][0x144] ;  /* 0x00005100ff0c7b82 */ /* 0x000ea20000000800 */
[----:B------:R-:W-:Y:S01]  /*0380*/  NOP ;  /* 0x0000000000007918 */ /* 0x000fe20000000000 */
[----:B------:R-:W-:Y:S01]  /*0390*/  IMAD.IADD R6, R0, 0x1, -R5 ;  /* 0x0000000100067824 */ /* 0x000fe200078e0a05 */
[----:B------:R-:W-:Y:S01]  /*03a0*/  LOP3.LUT R11, R11, 0x3ffffffc, RZ, 0xc0, !PT ;  /* 0x3ffffffc0b0b7812 */ /* 0x000fe200078ec0ff */
[----:B------:R-:W-:Y:S01]  /*03b0*/  NOP ;  /* 0x0000000000007918 */ /* 0x000fe20000000000 */
[----:B------:R-:W-:-:S02]  /*03c0*/  ISETP.NE.AND P4, PT, R3, RZ, PT ;  /* 0x000000ff0300720c */ /* 0x000fc40003f85270 */
[----:B------:R-:W-:Y:S01]  /*03d0*/  SHF.R.S32.HI R5, RZ, 0x1f, R6 ;  /* 0x0000001fff057819 */ /* 0x000fe20000011406 */
[----:B------:R-:W-:Y:S01]  /*03e0*/  IMAD.IADD R4, R4, 0x1, -R11 ;  /* 0x0000000104047824 */ /* 0x000fe200078e0a0b */
[----:B------:R-:W3:Y:S01]  /*03f0*/  LDC R14, c[0x0][0x140] ;  /* 0x00005000ff0e7b82 */ /* 0x000ee20000000800 */
[----:B------:R-:W-:Y:S02]  /*0400*/  ISETP.GE.U32.AND P6, PT, R16, 0x2, PT ;  /* 0x000000021000780c */ /* 0x000fe40003fc6070 */
[----:B------:R-:W-:Y:S02]  /*0410*/  LEA.HI R5, R5, R6, RZ, 0x3 ;  /* 0x0000000605057211 */ /* 0x000fe400078f18ff */
[----:B-----5:R-:W-:Y:S02]  /*0420*/  ISETP.NE.OR P0, PT, R2, RZ, !P0 ;  /* 0x000000ff0200720c */ /* 0x020fe40004705670 */
[--C-:B------:R-:W-:Y:S01]  /*0430*/  SHF.R.S32.HI R2, RZ, 0x3, R5.reuse ;  /* 0x00000003ff027819 */ /* 0x100fe20000011405 */
[----:B------:R-:W5:Y:S01]  /*0440*/  LDC R13, c[0x0][0x148] ;  /* 0x00005200ff0d7b82 */ /* 0x000f620000000800 */
[----:B------:R-:W-:-:S02]  /*0450*/  SHF.R.S32.HI R5, RZ, 0x1f, R5 ;  /* 0x0000001fff057819 */ /* 0x000fc40000011405 */
[----:B0-----:R-:W-:Y:S02]  /*0460*/  I2FP.F32.U32 R10, UR8 ;  /* 0x00000008000a7c45 */ /* 0x001fe40008201000 */
[----:B------:R-:W-:-:S03]  /*0470*/  LEA.HI R5, R5, R2, RZ, 0x2 ;  /* 0x0000000205057211 */ /* 0x000fc600078f10ff */
[----:B------:R-:W-:Y:S01]  /*0480*/  FMUL R10, R10, UR4 ;  /* 0x000000040a0a7c20 */ /* 0x000fe20008400000 */
[----:B------:R-:W-:Y:S01]  /*0490*/  LOP3.LUT R5, R5, 0xfffffffc, RZ, 0xc0, !PT ;  /* 0xfffffffc05057812 */ /* 0x000fe200078ec0ff */
[----:B------:R-:W-:Y:S01]  /*04a0*/  VOTEU.ALL UP0, P0 ;  /* 0x00000000003f7886 */ /* 0x000fe20000000000 */
[----:B-1----:R-:W-:Y:S01]  /*04b0*/  I2FP.F32.U32 R11, R8 ;  /* 0x00000008000b7245 */ /* 0x002fe20000201000 */
[----:B------:R-:W-:Y:S01]  /*04c0*/  ULDC UR4, c[0x0][0x154] ;  /* 0x0000550000047ab9 */ /* 0x000fe20000000800 */
[----:B------:R-:W-:Y:S01]  /*04d0*/  VOTEU.ALL UP1, P0 ;  /* 0x00000000003f7886 */ /* 0x000fe20000020000 */
[----:B------:R-:W0:Y:S01]  /*04e0*/  F2I.U32.TRUNC.NTZ R10, R10 ;  /* 0x0000000a000a7305 */ /* 0x000e22000020f000 */
[----:B------:R-:W-:Y:S01]  /*04f0*/  IMAD.IADD R5, R2, 0x1, -R5 ;  /* 0x0000000102057824 */ /* 0x000fe200078e0a05 */
[----:B------:R-:W1:Y:S01]  /*0500*/  @!UP0 S2UR UR7, SR_CgaCtaId ;  /* 0x00000000000789c3 */ /* 0x000e620000008800 */
[----:B------:R-:W-:Y:S01]  /*0510*/  @!UP0 UMOV UR6, 0x400 ;  /* 0x0000040000068882 */ /* 0x000fe20000000000 */
[----:B---3--:R-:W-:Y:S01]  /*0520*/  ISETP.EQ.U32.AND P3, PT, R14, 0x1, PT ;  /* 0x000000010e00780c */ /* 0x008fe20003f62070 */
[----:B------:R-:W-:-:S05]  /*0530*/  IMAD R5, R4, 0x4, R5 ;  /* 0x0000000404057824 */ /* 0x000fca00078e0205 */
[----:B------:R-:W-:-:S04]  /*0540*/  LEA.HI R2, R5, R5, RZ, 0x1 ;  /* 0x0000000505027211 */ /* 0x000fc800078f08ff */
[----:B------:R-:W-:Y:S01]  /*0550*/  LOP3.LUT R4, R2, 0xfffffffe, RZ, 0xc0, !PT ;  /* 0xfffffffe02047812 */ /* 0x000fe200078ec0ff */
[----:B0-----:R-:W-:Y:S02]  /*0560*/  IMAD.MOV R15, RZ, RZ, -R10 ;  /* 0x000000ffff0f7224 */ /* 0x001fe400078e0a0a */
[----:B------:R-:W-:Y:S01]  /*0570*/  FMUL R10, R11, UR4 ;  /* 0x000000040b0a7c20 */ /* 0x000fe20008400000 */
[----:B------:R-:W-:Y:S01]  /*0580*/  SHF.R.S32.HI R2, RZ, 0x1f, R7 ;  /* 0x0000001fff027819 */ /* 0x000fe20000011407 */
[----:B------:R-:W-:Y:S01]  /*0590*/  UMOV UR4, 0x20 ;  /* 0x0000002000047882 */ /* 0x000fe20000000000 */
[----:B--2---:R-:W-:Y:S01]  /*05a0*/  IMAD R12, R12, R15, UR8 ;  /* 0x000000080c0c7e24 */ /* 0x004fe2000f8e020f */
[----:B------:R-:W-:-:S04]  /*05b0*/  @!UP0 UIADD3 UR4, -UR4, 0x100000, URZ ;  /* 0x0010000004048890 */ /* 0x000fc8000fffe13f */
[----:B------:R-:W-:Y:S02]  /*05c0*/  @!UP0 USHF.L.U32 UR5, UR4, 0xb, URZ ;  /* 0x0000000b04058899 */ /* 0x000fe4000800063f */
[----:B------:R-:W-:Y:S01]  /*05d0*/  @!UP0 USHF.L.U32 UR4, UR4, 0x1, URZ ;  /* 0x0000000104048899 */ /* 0x000fe2000800063f */
[C---:B------:R-:W-:Y:S01]  /*05e0*/  IMAD.IADD R11, R5.reuse, 0x1, -R4 ;  /* 0x00000001050b7824 */ /* 0x040fe200078e0a04 */
[----:B------:R-:W0:Y:S01]  /*05f0*/  F2I.U32.TRUNC.NTZ R10, R10 ;  /* 0x0000000a000a7305 */ /* 0x000e22000020f000 */
[----:B------:R-:W-:Y:S01]  /*0600*/  LEA.HI R2, R2, R7, RZ, 0x2 ;  /* 0x0000000702027211 */ /* 0x000fe200078f10ff */
[----:B------:R-:W-:Y:S02]  /*0610*/  IMAD.SHL.U32 R4, R5, 0x4, RZ ;  /* 0x0000000405047824 */ /* 0x000fe400078e00ff */
[----:B------:R-:W-:Y:S01]  /*0620*/  ISETP.NE.AND P2, PT, R11, R12, PT ;  /* 0x0000000c0b00720c */ /* 0x000fe20003f45270 */
[----:B-1----:R-:W-:Y:S01]  /*0630*/  @!UP0 ULEA UR6, UR7, UR6, 0x18 ;  /* 0x0000000607068291 */ /* 0x002fe2000f8ec03f */
[----:B------:R-:W-:Y:S01]  /*0640*/  LOP3.LUT R2, R2, 0xfffffffc, RZ, 0xc0, !PT ;  /* 0xfffffffc02027812 */ /* 0x000fe200078ec0ff */
[----:B------:R-:W-:Y:S01]  /*0650*/  VOTEU.ALL UP0, P0 ;  /* 0x00000000003f7886 */ /* 0x000fe20000000000 */
[----:B------:R-:W-:-:S02]  /*0660*/  LOP3.LUT R5, R5, 0xc, R4, 0x78, !PT ;  /* 0x0000000c05057812 */ /* 0x000fc400078e7804 */
[----:B------:R-:W-:Y:S01]  /*0670*/  LOP3.LUT P0, RZ, R6, 0x7, RZ, 0xc0, !PT ;  /* 0x0000000706ff7812 */ /* 0x000fe2000780c0ff */
[----:B------:R-:W-:Y:S02]  /*0680*/  IMAD.IADD R7, R7, 0x1, -R2 ;  /* 0x0000000107077824 */ /* 0x000fe400078e0a02 */
[----:B------:R-:W-:Y:S01]  /*0690*/  IMAD.MOV.U32 R6, RZ, RZ, 0x1 ;  /* 0x00000001ff067424 */ /* 0x000fe200078e00ff */
[----:B------:R-:W-:Y:S01]  /*06a0*/  ISETP.LT.U32.AND P0, PT, R5, 0x2, !P0 ;  /* 0x000000020500780c */ /* 0x000fe20004701070 */
[----:B0-----:R-:W-:Y:S01]  /*06b0*/  IMAD.MOV R20, RZ, RZ, -R10 ;  /* 0x000000ffff147224 */ /* 0x001fe200078e0a0a */
[----:B------:R-:W-:Y:S01]  /*06c0*/  ISETP.NE.AND P1, PT, R7, 0x3, PT ;  /* 0x000000030700780c */ /* 0x000fe20003f25270 */
[----:B------:R-:W0:Y:S02]  /*06d0*/  FENCE.VIEW.ASYNC.S ;  /* 0x00000000000073c6 */ /* 0x000e240000000000 */
[----:B0-----:R0:W1:Y:S01]  /*06e0*/  @!UP0 SYNCS.EXCH.64 URZ, [UR6+0x50], UR4 ;  /* 0x00005004063f85b2 */ /* 0x0010620008000100 */
[----:B------:R-:W-:Y:S01]  /*06f0*/  @P2 LEA.HI R2, R5, R5, RZ, 0x1 ;  /* 0x0000000505022211 */ /* 0x000fe200078f08ff */
[----:B-----5:R-:W-:Y:S01]  /*0700*/  IMAD R11, R13, R20, R8 ;  /* 0x000000140d0b7224 */ /* 0x020fe200078e0208 */
[----:B------:R-:W-:-:S02]  /*0710*/  ISETP.EQ.OR P1, PT, R7, RZ, !P1 ;  /* 0x000000ff0700720c */ /* 0x000fc40004f22670 */
[----:B------:R-:W-:Y:S02]  /*0720*/  @P2 SHF.R.S32.HI R2, RZ, 0x1, R2 ;  /* 0x00000001ff022819 */ /* 0x000fe40000011402 */
[----:B------:R-:W-:Y:S02]  /*0730*/  ISETP.EQ.AND P1, PT, R3, RZ, P1 ;  /* 0x000000ff0300720c */ /* 0x000fe40000f22270 */
[----:B------:R-:W-:Y:S02]  /*0740*/  @P2 ISETP.NE.AND P5, PT, R2, R11, PT ;  /* 0x0000000b0200220c */ /* 0x000fe40003fa5270 */
[----:B------:R-:W-:Y:S02]  /*0750*/  SEL R3, RZ, 0x1, !P0 ;  /* 0x00000001ff037807 */ /* 0x000fe40004000000 */
[----:B------:R-:W-:Y:S02]  /*0760*/  @P2 SEL R6, RZ, 0x1, P5 ;  /* 0x00000001ff062807 */ /* 0x000fe40002800000 */
[----:B------:R-:W-:Y:S01]  /*0770*/  SEL R4, RZ, 0x1, !P1 ;  /* 0x00000001ff047807 */ /* 0x000fe20004800000 */
[----:B------:R0:W2:Y:S01]  /*0780*/  @!UP1 SYNCS.EXCH.64 URZ, [UR6+0x58], UR4 ;  /* 0x00005804063f95b2 */ /* 0x0000a20008000100 */
[----:B------:R-:W-:Y:S01]  /*0790*/  LOP3.LUT R6, R6, R3, RZ, 0xc0, !PT ;  /* 0x0000000306067212 */ /* 0x000fe200078ec0ff */
[----:B------:R-:W-:Y:S01]  /*07a0*/  NOP ;  /* 0x0000000000007918 */ /* 0x000fe20000000000 */
[----:B------:R-:W-:Y:S01]  /*07b0*/  SEL R4, R4, 0x2, P6 ;  /* 0x0000000204047807 */ /* 0x000fe20003000000 */
[----:B------:R-:W-:Y:S06]  /*07c0*/  @!P3 BRA `(.L_x_3) ;  /* 0x000000000008b947 */ /* 0x000fec0003800000 */
[----:B-12-4-:R-:W-:Y:S01]  /*07d0*/  UCGABAR_ARV ;  /* 0x00000000000079c7 */ /* 0x016fe20008000000 */
[----:B------:R-:W-:Y:S05]  /*07e0*/  BRA `(.L_x_4) ;  /* 0x0000000000047947 */ /* 0x000fea0003800000 */
.L_x_3:
[----:B-12-4-:R-:W-:Y:S01]  /*07f0*/  NOP ;  /* 0x0000000000007918 */ /* 0x016fe20000000000 */
.L_x_4:
[----:B------:R-:W1:Y:S01]  /*0800*/  LDC R2, c[0x0][0x65c] ;  /* 0x00019700ff027b82 */ /* 0x000e620000000800 */
[----:B------:R-:W-:Y:S01]  /*0810*/  IMAD.MOV.U32 R3, RZ, RZ, RZ ;  /* 0x000000ffff037224 */ /* 0x000fe200078e00ff */
[----:B-1----:R-:W-:Y:S01]  /*0820*/  ISETP.NE.AND P2, PT, R2, 0x1, PT ;  /* 0x000000010200780c */ /* 0x002fe20003f45270 */
[----:B------:R-:W-:-:S12]  /*0830*/  IMAD.U32 R2, RZ, RZ, UR8 ;  /* 0x00000008ff027e24 */ /* 0x000fd8000f8e00ff */
[----:B------:R-:W1:Y:S01]  /*0840*/  @P2 LDC R15, c[0x0][0x10] ;  /* 0x00000400ff0f2b82 */ /* 0x000e620000000800 */
[----:B------:R-:W-:Y:S02]  /*0850*/  @P2 IMAD.MOV.U32 R9, RZ, RZ, RZ ;  /* 0x000000ffff092224 */ /* 0x000fe400078e00ff */
[----:B------:R-:W-:-:S05]  /*0860*/  @P2 IMAD.MOV.U32 R17, RZ, RZ, RZ ;  /* 0x000000ffff112224 */ /* 0x000fca00078e00ff */
[----:B------:R-:W2:Y:S01]  /*0870*/  @!P2 LDC R11, c[0x0][0xc] ;  /* 0x00000300ff0bab82 */ /* 0x000ea20000000800 */
[----:B-1----:R-:W-:-:S04]  /*0880*/  @P2 IMAD.WIDE.U32 R14, R15, UR8, R8 ;  /* 0x000000080f0e2c25 */ /* 0x002fc8000f8e0008 */
[----:B--2---:R-:W-:-:S04]  /*0890*/  @!P2 IMAD.WIDE.U32 R10, R8, R11, R2 ;  /* 0x0000000b080aa225 */ /* 0x004fc800078e0002 */
[----:B------:R-:W-:Y:S02]  /*08a0*/  @P2 IMAD.MOV.U32 R2, RZ, RZ, R14 ;  /* 0x000000ffff022224 */ /* 0x000fe400078e000e */
[----:B------:R-:W-:Y:S02]  /*08b0*/  @P2 IMAD.IADD R3, R15, 0x1, R17 ;  /* 0x000000010f032824 */ /* 0x000fe400078e0211 */
[----:B------:R-:W-:Y:S02]  /*08c0*/  @!P2 IMAD.MOV.U32 R2, RZ, RZ, R10 ;  /* 0x000000ffff02a224 */ /* 0x000fe400078e000a */
[----:B------:R-:W-:Y:S01]  /*08d0*/  @!P2 IMAD.MOV.U32 R3, RZ, RZ, R11 ;  /* 0x000000ffff03a224 */ /* 0x000fe200078e000b */
[----:B------:R-:W-:Y:S06]  /*08e0*/  @!P3 BRA `(.L_x_5) ;  /* 0x00000000000cb947 */ /* 0x000fec0003800000 */
[----:B------:R-:W-:Y:S01]  /*08f0*/  UCGABAR_WAIT ;  /* 0x0000000000007dc7 */ /* 0x000fe20008000000 */
[----:B------:R-:W-:Y:S01]  /*0900*/  CCTL.IVALL ;  /* 0x00000000ff00798f */ /* 0x000fe20002000000 */
[----:B------:R-:W-:Y:S05]  /*0910*/  BRA `(.L_x_6) ;  /* 0x0000000000047947 */ /* 0x000fea0003800000 */
.L_x_5:
[----:B------:R-:W-:Y:S06]  /*0920*/  BAR.SYNC.DEFER_BLOCKING 0x0 ;  /* 0x0000000000007b1d */ /* 0x000fec0000010000 */
.L_x_6:
[----:B------:R-:W-:Y:S05]  /*0930*/  @!P4 BRA `(.L_x_7) ;  /* 0x000000740038c947 */ /* 0x000fea0003800000 */
[----:B------:R-:W-:-:S13]  /*0940*/  ISETP.GT.U32.AND P0, PT, R16, 0x1, PT ;  /* 0x000000011000780c */ /* 0x000fda0003f04070 */
[----:B0-----:R-:W-:Y:S05]  /*0950*/  @P0 EXIT ;  /* 0x000000000000094d */ /* 0x001fea0003800000 */
[----:B------:R-:W-:Y:S01]  /*0960*/  ULDC.64 UR4, c[0x0][0x650] ;  /* 0x0001940000047ab9 */ /* 0x000fe20000000a00 */
[----:B------:R-:W-:Y:S01]  /*0970*/  PRMT R14, RZ, 0x7610, R14 ;  /* 0x00007610ff0e7816 */ /* 0x000fe2000000000e */
[----:B------:R-:W-:Y:S01]  /*0980*/  IMAD.MOV.U32 R11, RZ, RZ, -0x1 ;  /* 0xffffffffff0b7424 */ /* 0x000fe200078e00ff */
[----:B------:R-:W-:Y:S01]  /*0990*/  ISETP.GE.U32.AND P0, PT, R2, UR4, PT ;  /* 0x0000000402007c0c */ /* 0x000fe2000bf06070 */
[----:B------:R-:W-:Y:S02]  /*09a0*/  IMAD.MOV.U32 R10, RZ, RZ, -0x1 ;  /* 0xffffffffff0a7424 */ /* 0x000fe400078e00ff */
[----:B------:R-:W-:Y:S01]  /*09b0*/  IMAD.MOV.U32 R7, RZ, RZ, -0x1 ;  /* 0xffffffffff077424 */ /* 0x000fe200078e00ff */
[----:B------:R-:W-:-:S13]  /*09c0*/  ISETP.GE.U32.AND.EX P0, PT, R3, UR5, PT, P0 ;  /* 0x0000000503007c0c */ /* 0x000fda000bf06100 */
[----:B------:R-:W-:Y:S05]  /*09d0*/  @P0 BRA `(.L_x_8) ;  /* 0x0000000400280947 */ /* 0x000fea0003800000 */
[----:B------:R-:W0:Y:S01]  /*09e0*/  LDC.64 R22, c[0x0][0x628] ;  /* 0x00018a00ff167b82 */ /* 0x000e220000000a00 */
[----:B------:R-:W-:Y:S02]  /*09f0*/  IMAD.MOV.U32 R10, RZ, RZ, R2 ;  /* 0x000000ffff0a7224 */ /* 0x000fe400078e0002 */
[----:B------:R-:W-:-:S05]  /*0a00*/  IMAD.MOV.U32 R11, RZ, RZ, R3 ;  /* 0x000000ffff0b7224 */ /* 0x000fca00078e0003 */
[----:B------:R-:W1:Y:S08]  /*0a10*/  LDC R18, c[0x0][0x630] ;  /* 0x00018c00ff127b82 */ /* 0x000e700000000800 */
[----:B------:R-:W2:Y:S01]  /*0a20*/  LDC.64 R24, c[0x0][0x620] ;  /* 0x00018800ff187b82 */ /* 0x000ea20000000a00 */
[----:B0-----:R-:W-:-:S04]  /*0a30*/  ISETP.NE.U32.AND P0, PT, R22, RZ, PT ;  /* 0x000000ff1600720c */ /* 0x001fc80003f05070 */
[----:B------:R-:W-:-:S13]  /*0a40*/  ISETP.NE.AND.EX P0, PT, R23, RZ, PT, P0 ;  /* 0x000000ff1700720c */ /* 0x000fda0003f05300 */
[----:B-12---:R-:W-:Y:S05]  /*0a50*/  @!P0 BRA `(.L_x_9) ;  /* 0x0000000000288947 */ /* 0x006fea0003800000 */
[----:B------:R-:W0:Y:S02]  /*0a60*/  LDC R7, c[0x0][0x634] ;  /* 0x00018d00ff077b82 */ /* 0x000e240000000800 */
[----:B0-----:R-:W-:-:S05]  /*0a70*/  IADD3 R7, P0, R2, R7, RZ ;  /* 0x0000000702077210 */ /* 0x001fca0007f1e0ff */
[----:B------:R-:W-:-:S04]  /*0a80*/  IMAD.X R19, RZ, RZ, R3, P0 ;  /* 0x000000ffff137224 */ /* 0x000fc800000e0603 */
[----:B------:R-:W-:-:S04]  /*0a90*/  IMAD.WIDE.U32 R10, R19, R22, RZ ;  /* 0x00000016130a7225 */ /* 0x000fc800078e00ff */
[----:B------:R-:W-:-:S04]  /*0aa0*/  IMAD.WIDE.U32 R14, P0, R7, R23, R10 ;  /* 0x00000017070e7225 */ /* 0x000fc8000780000a */
[----:B------:R-:W-:-:S04]  /*0ab0*/  IMAD.WIDE.U32 R10, R7, R22, RZ ;  /* 0x00000016070a7225 */ /* 0x000fc800078e00ff */
[----:B------:R-:W-:Y:S01]  /*0ac0*/  IMAD.X R17, RZ, RZ, RZ, P0 ;  /* 0x000000ffff117224 */ /* 0x000fe200000e06ff */
[----:B------:R-:W-:Y:S01]  /*0ad0*/  IADD3 RZ, P0, R11, R14, RZ ;  /* 0x0000000e0bff7210 */ /* 0x000fe20007f1e0ff */
[----:B------:R-:W-:-:S04]  /*0ae0*/  IMAD.MOV.U32 R16, RZ, RZ, R15 ;  /* 0x000000ffff107224 */ /* 0x000fc800078e000f */
[----:B------:R-:W-:-:S08]  /*0af0*/  IMAD.WIDE.U32.X R10, R19, R23, R16, P0 ;  /* 0x00000017130a7225 */ /* 0x000fd000000e0410 */
.L_x_9:
[----:B------:R-:W0:Y:S01]  /*0b00*/  LDC.64 R26, c[0x0][0x640] ;  /* 0x00019000ff1a7b82 */ /* 0x000e220000000a00 */
[--C-:B------:R-:W-:Y:S01]  /*0b10*/  SHF.R.U64 R28, R10, R18, R11.reuse ;  /* 0x000000120a1c7219 */ /* 0x100fe2000000120b */
[----:B------:R-:W-:Y:S01]  /*0b20*/  IMAD R29, R13, R20, R8 ;  /* 0x000000140d1d7224 */ /* 0x000fe200078e0208 */
[----:B------:R-:W-:Y:S01]  /*0b30*/  SHF.R.U32.HI R7, RZ, R18, R11 ;  /* 0x00000012ff077219 */ /* 0x000fe2000001160b */
[----:B------:R-:W-:Y:S01]  /*0b40*/  IMAD.MOV.U32 R23, RZ, RZ, 0x1 ;  /* 0x00000001ff177424 */ /* 0x000fe200078e00ff */
[----:B------:R-:W-:-:S03]  /*0b50*/  IADD3 R9, P0, RZ, -R28, RZ ;  /* 0x8000001cff097210 */ /* 0x000fc60007f1e0ff */
[----:B------:R-:W1:Y:S02]  /*0b60*/  LDC R16, c[0x0][0x618] ;  /* 0x00018600ff107b82 */ /* 0x000e640000000800 */
[----:B------:R-:W-:Y:S02]  /*0b70*/  IMAD.X R7, RZ, RZ, ~R7, P0 ;  /* 0x000000ffff077224 */ /* 0x000fe400000e0e07 */
[----:B------:R-:W-:-:S04]  /*0b80*/  IMAD.WIDE.U32 R10, R9, R24, R2 ;  /* 0x00000018090a7225 */ /* 0x000fc800078e0002 */
[----:B------:R-:W2:Y:S01]  /*0b90*/  LDC R15, c[0x0][0x608] ;  /* 0x00018200ff0f7b82 */ /* 0x000ea20000000800 */
[----:B------:R-:W-:-:S04]  /*0ba0*/  IMAD R14, R7, R24, RZ ;  /* 0x00000018070e7224 */ /* 0x000fc800078e02ff */
[----:B------:R-:W-:-:S03]  /*0bb0*/  IMAD R7, R9, R25, R14 ;  /* 0x0000001909077224 */ /* 0x000fc600078e020e */
[----:B------:R-:W3:Y:S01]  /*0bc0*/  LDC R22, c[0x0][0x658] ;  /* 0x00019600ff167b82 */ /* 0x000ee20000000800 */
[----:B------:R-:W-:Y:S01]  /*0bd0*/  IMAD.IADD R7, R11, 0x1, R7 ;  /* 0x000000010b077824 */ /* 0x000fe200078e0207 */
[----:B0-----:R-:W-:-:S04]  /*0be0*/  ISETP.NE.U32.AND P0, PT, R26, RZ, PT ;  /* 0x000000ff1a00720c */ /* 0x001fc80003f05070 */
[----:B------:R-:W-:Y:S02]  /*0bf0*/  ISETP.NE.AND.EX P0, PT, R27, RZ, PT, P0 ;  /* 0x000000ff1b00720c */ /* 0x000fe40003f05300 */
[----:B------:R-:W0:Y:S01]  /*0c00*/  LDC R18, c[0x0][0x600] ;  /* 0x00018000ff127b82 */ /* 0x000e220000000800 */
[-CC-:B-1----:R-:W-:Y:S02]  /*0c10*/  SHF.R.U64 R19, R10, R16.reuse, R7.reuse ;  /* 0x000000100a137219 */ /* 0x182fe40000001207 */
[----:B------:R-:W-:Y:S01]  /*0c20*/  SHF.R.U32.HI R10, RZ, R16, R7 ;  /* 0x00000010ff0a7219 */ /* 0x000fe20000011607 */
[----:B------:R-:W-:-:S04]  /*0c30*/  IMAD.MOV.U32 R7, RZ, RZ, -0x1 ;  /* 0xffffffffff077424 */ /* 0x000fc800078e00ff */
[----:B------:R-:W1:Y:S01]  /*0c40*/  LDC R21, c[0x0][0x648] ;  /* 0x00019200ff157b82 */ /* 0x000e620000000800 */
[-CC-:B--2---:R-:W-:Y:S02]  /*0c50*/  SHF.R.U64 R16, R19, R15.reuse, R10.reuse ;  /* 0x0000000f13107219 */ /* 0x184fe4000000120a */
[----:B------:R-:W-:-:S05]  /*0c60*/  SHF.R.U32.HI R9, RZ, R15, R10 ;  /* 0x0000000fff097219 */ /* 0x000fca000001160a */
[----:B------:R-:W2:Y:S01]  /*0c70*/  LDC R24, c[0x0][0x638] ;  /* 0x00018e00ff187b82 */ /* 0x000ea20000000800 */
[-CC-:B---3--:R-:W-:Y:S02]  /*0c80*/  SHF.R.U64 R20, R16, R22.reuse, R9.reuse ;  /* 0x0000001610147219 */ /* 0x188fe40000001209 */
[-C--:B------:R-:W-:Y:S02]  /*0c90*/  SHF.L.U32 R7, R7, R22.reuse, RZ ;  /* 0x0000001607077219 */ /* 0x080fe400000006ff */
[----:B------:R-:W-:Y:S01]  /*0ca0*/  SHF.R.U32.HI R9, RZ, R22, R9 ;  /* 0x00000016ff097219 */ /* 0x000fe20000011609 */
[----:B------:R-:W-:Y:S01]  /*0cb0*/  IMAD.MOV.U32 R8, RZ, RZ, R20 ;  /* 0x000000ffff087224 */ /* 0x000fe200078e0014 */
[----:B------:R-:W-:Y:S01]  /*0cc0*/  LOP3.LUT R13, RZ, R7, RZ, 0x33, !PT ;  /* 0x00000007ff0d7212 */ /* 0x000fe200078e33ff */
[----:B------:R-:W3:Y:S01]  /*0cd0*/  LDC R25, c[0x0][0x610] ;  /* 0x00018400ff197b82 */ /* 0x000ee20000000800 */
[----:B------:R-:W-:Y:S05]  /*0ce0*/  @!P0 BRA `(.L_x_10) ;  /* 0x0000000000288947 */ /* 0x000fea0003800000 */
[----:B------:R-:W4:Y:S02]  /*0cf0*/  LDC R7, c[0x0][0x64c] ;  /* 0x00019300ff077b82 */ /* 0x000f240000000800 */
[----:B----4-:R-:W-:-:S05]  /*0d00*/  IADD3 R7, P0, R20, R7, RZ ;  /* 0x0000000714077210 */ /* 0x010fca0007f1e0ff */
        /* <DEDUP_REMOVED lines=8> */
.L_x_10:
[----:B-1----:R-:W-:Y:S01]  /*0d90*/  SHF.R.U64 R9, R8, R21, R9 ;  /* 0x0000001508097219 */ /* 0x002fe20000001209 */
[----:B0-----:R-:W-:Y:S01]  /*0da0*/  VIADD R10, R18, 0xffffffff ;  /* 0xffffffff120a7836 */ /* 0x001fe20000000000 */
[----:B------:R-:W-:Y:S01]  /*0db0*/  SHF.L.U32 R7, R23, R22, RZ ;  /* 0x0000001617077219 */ /* 0x000fe200000006ff */
[----:B------:R-:W-:Y:S01]  /*0dc0*/  IMAD.MOV.U32 R14, RZ, RZ, 0x1 ;  /* 0x00000001ff0e7424 */ /* 0x000fe200078e00ff */
[----:B------:R-:W-:Y:S01]  /*0dd0*/  LOP3.LUT R8, R16, R13, RZ, 0xc0, !PT ;  /* 0x0000000d10087212 */ /* 0x000fe200078ec0ff */
[----:B------:R-:W-:Y:S01]  /*0de0*/  IMAD.MOV R11, RZ, RZ, -R9 ;  /* 0x000000ffff0b7224 */ /* 0x000fe200078e0a09 */
[----:B------:R-:W-:Y:S02]  /*0df0*/  SEL R12, R12, R29, !P2 ;  /* 0x0000001d0c0c7207 */ /* 0x000fe40005000000 */
[----:B------:R-:W-:Y:S01]  /*0e00*/  LOP3.LUT R10, R19, R10, RZ, 0xc0, !PT ;  /* 0x0000000a130a7212 */ /* 0x000fe200078ec0ff */
[----:B------:R-:W-:Y:S02]  /*0e10*/  IMAD R9, R7, R9, R8 ;  /* 0x0000000907097224 */ /* 0x000fe400078e0208 */
[----:B--2---:R-:W-:-:S02]  /*0e20*/  IMAD R7, R11, R24, R20 ;  /* 0x000000180b077224 */ /* 0x004fc400078e0214 */
[----:B---3--:R-:W-:Y:S02]  /*0e30*/  IMAD R12, R9, R25, R12 ;  /* 0x00000019090c7224 */ /* 0x008fe400078e020c */
[----:B------:R-:W-:-:S05]  /*0e40*/  IMAD R7, R7, R18, R10 ;  /* 0x0000001207077224 */ /* 0x000fca00078e020a */
[----:B------:R-:W-:Y:S02]  /*0e50*/  SEL R10, R7, R12, !P2 ;  /* 0x0000000c070a7207 */ /* 0x000fe40005000000 */
[----:B------:R-:W-:Y:S01]  /*0e60*/  SEL R11, R12, R7, !P2 ;  /* 0x000000070c0b7207 */ /* 0x000fe20005000000 */
[----:B------:R-:W-:-:S07]  /*0e70*/  IMAD.MOV.U32 R7, RZ, RZ, R28 ;  /* 0x000000ffff077224 */ /* 0x000fce00078e001c */
.L_x_8:
[----:B------:R-:W-:-:S08]  /*0e80*/  NOP ;  /* 0x0000000000007918 */ /* 0x000fd00000000000 */
[----:B------:R-:W0:Y:S02]  /*0e90*/  USETMAXREG.TRY_ALLOC.CTAPOOL UP0, 0xe8 ;  /* 0x000000e8000079c8 */ /* 0x000e240008000600 */
[----:B0-----:R-:W-:-:S13]  /*0ea0*/  PLOP3.LUT P0, PT, PT, PT, UP0, 0x80, 0x0 ;  /* 0x000000000000781c */ /* 0x001fda0003f0f008 */
[----:B------:R-:W-:Y:S05]  /*0eb0*/  @!P0 BRA `(.L_x_8) ;  /* 0xfffffffc00f08947 */ /* 0x000fea000383ffff */
[----:B------:R-:W-:Y:S01]  /*0ec0*/  ULDC.64 UR4, c[0x0][0x598] ;  /* 0x0001660000047ab9 */ /* 0x000fe20000000a00 */
[----:B------:R-:W-:Y:S01]  /*0ed0*/  ULDC.64 UR18, c[0x0][0x208] ;  /* 0x0000820000127ab9 */ /* 0x000fe20000000a00 */
[----:B------:R-:W-:-:S04]  /*0ee0*/  ISETP.NE.U32.AND P0, PT, RZ, UR4, PT ;  /* 0x00000004ff007c0c */ /* 0x000fc8000bf05070 */
[----:B------:R-:W-:-:S13]  /*0ef0*/  ISETP.NE.AND.EX P0, PT, RZ, UR5, PT, P0 ;  /* 0x00000005ff007c0c */ /* 0x000fda000bf05300 */
[----:B------:R-:W-:Y:S05]  /*0f00*/  @!P0 BRA `(.L_x_11) ;  /* 0x00000000001c8947 */ /* 0x000fea0003800000 */
[----:B------:R-:W0:Y:S02]  /*0f10*/  LDC.64 R8, c[0x0][0x598] ;  /* 0x00016600ff087b82 */ /* 0x000e240000000a00 */
[----:B0-----:R-:W2:Y:S02]  /*0f20*/  LDG.E.64 R8, desc[UR18][R8.64] ;  /* 0x0000001208087981 */ /* 0x001ea4000c1e1b00 */
[----:B--2---:R-:W-:-:S04]  /*0f30*/  ISETP.NE.U32.AND P0, PT, R8, RZ, PT ;  /* 0x000000ff0800720c */ /* 0x004fc80003f05070 */
[----:B------:R-:W-:-:S13]  /*0f40*/  ISETP.NE.AND.EX P0, PT, R9, RZ, PT, P0 ;  /* 0x000000ff0900720c */ /* 0x000fda0003f05300 */
[----:B------:R-:W-:Y:S05]  /*0f50*/  @!P0 BRA `(.L_x_11) ;  /* 0x0000000000088947 */ /* 0x000fea0003800000 */
[----:B------:R0:W5:Y:S01]  /*0f60*/  LD.E R8, desc[UR18][R8.64] ;  /* 0x0000001208087980 */ /* 0x000162000c101900 */
[----:B------:R-:W-:Y:S05]  /*0f70*/  BRA `(.L_x_12) ;  /* 0x0000000000207947 */ /* 0x000fea0003800000 */
.L_x_11:
[----:B------:R-:W-:Y:S02]  /*0f80*/  ULDC.64 UR4, c[0x0][0x588] ;  /* 0x0001620000047ab9 */ /* 0x000fe40000000a00 */
[----:B------:R-:W-:-:S04]  /*0f90*/  ISETP.NE.U32.AND P0, PT, RZ, UR4, PT ;  /* 0x00000004ff007c0c */ /* 0x000fc8000bf05070 */
[----:B------:R-:W-:-:S13]  /*0fa0*/  ISETP.NE.AND.EX P0, PT, RZ, UR5, PT, P0 ;  /* 0x00000005ff007c0c */ /* 0x000fda000bf05300 */
[----:B------:R-:W-:Y:S05]  /*0fb0*/  @!P0 BRA `(.L_x_13) ;  /* 0x00000000000c8947 */ /* 0x000fea0003800000 */
[----:B------:R-:W0:Y:S02]  /*0fc0*/  LDC.64 R8, c[0x0][0x588] ;  /* 0x00016200ff087b82 */ /* 0x000e240000000a00 */
[----:B0-----:R1:W5:Y:S01]  /*0fd0*/  LDG.E R8, desc[UR18][R8.64] ;  /* 0x0000001208087981 */ /* 0x001362000c1e1900 */
[----:B------:R-:W-:Y:S05]  /*0fe0*/  BRA `(.L_x_12) ;  /* 0x0000000000047947 */ /* 0x000fea0003800000 */
.L_x_13:
[----:B------:R-:W2:Y:S02]  /*0ff0*/  LDC R8, c[0x0][0x580] ;  /* 0x00016000ff087b82 */ /* 0x000ea40000000800 */
.L_x_12:
[----:B------:R-:W-:Y:S02]  /*1000*/  ULDC.64 UR4, c[0x0][0x5a0] ;  /* 0x0001680000047ab9 */ /* 0x000fe40000000a00 */
[----:B------:R-:W-:-:S04]  /*1010*/  ISETP.NE.U32.AND P0, PT, RZ, UR4, PT ;  /* 0x00000004ff007c0c */ /* 0x000fc8000bf05070 */
[----:B------:R-:W-:-:S13]  /*1020*/  ISETP.NE.AND.EX P0, PT, RZ, UR5, PT, P0 ;  /* 0x00000005ff007c0c */ /* 0x000fda000bf05300 */
[----:B------:R-:W-:Y:S05]  /*1030*/  @!P0 BRA `(.L_x_14) ;  /* 0x00000000001c8947 */ /* 0x000fea0003800000 */
[----:B------:R-:W3:Y:S02]  /*1040*/  LDC.64 R12, c[0x0][0x5a0] ;  /* 0x00016800ff0c7b82 */ /* 0x000ee40000000a00 */
[----:B---3--:R-:W3:Y:S02]  /*1050*/  LDG.E.64 R12, desc[UR18][R12.64] ;  /* 0x000000120c0c7981 */ /* 0x008ee4000c1e1b00 */
[----:B---3--:R-:W-:-:S04]  /*1060*/  ISETP.NE.U32.AND P0, PT, R12, RZ, PT ;  /* 0x000000ff0c00720c */ /* 0x008fc80003f05070 */
[----:B------:R-:W-:-:S13]  /*1070*/  ISETP.NE.AND.EX P0, PT, R13, RZ, PT, P0 ;  /* 0x000000ff0d00720c */ /* 0x000fda0003f05300 */
[----:B------:R-:W-:Y:S05]  /*1080*/  @!P0 BRA `(.L_x_14) ;  /* 0x0000000000088947 */ /* 0x000fea0003800000 */
[----:B01----:R0:W5:Y:S01]  /*1090*/  LD.E R9, desc[UR18][R12.64] ;  /* 0x000000120c097980 */ /* 0x003162000c101900 */
[----:B------:R-:W-:Y:S05]  /*10a0*/  BRA `(.L_x_15) ;  /* 0x0000000000207947 */ /* 0x000fea0003800000 */
.L_x_14:
[----:B------:R-:W-:Y:S02]  /*10b0*/  ULDC.64 UR4, c[0x0][0x590] ;  /* 0x0001640000047ab9 */ /* 0x000fe40000000a00 */
[----:B------:R-:W-:-:S04]  /*10c0*/  ISETP.NE.U32.AND P0, PT, RZ, UR4, PT ;  /* 0x00000004ff007c0c */ /* 0x000fc8000bf05070 */
[----:B------:R-:W-:-:S13]  /*10d0*/  ISETP.NE.AND.EX P0, PT, RZ, UR5, PT, P0 ;  /* 0x00000005ff007c0c */ /* 0x000fda000bf05300 */
[----:B------:R-:W-:Y:S05]  /*10e0*/  @!P0 BRA `(.L_x_16) ;  /* 0x00000000000c8947 */ /* 0x000fea0003800000 */
[----:B------:R-:W0:Y:S02]  /*10f0*/  LDC.64 R12, c[0x0][0x590] ;  /* 0x00016400ff0c7b82 */ /* 0x000e240000000a00 */
[----:B01----:R1:W5:Y:S01]  /*1100*/  LDG.E R9, desc[UR18][R12.64] ;  /* 0x000000120c097981 */ /* 0x003362000c1e1900 */
[----:B------:R-:W-:Y:S05]  /*1110*/  BRA `(.L_x_15) ;  /* 0x0000000000047947 */ /* 0x000fea0003800000 */
.L_x_16:
[----:B01----:R-:W3:Y:S02]  /*1120*/  LDC R9, c[0x0][0x584] ;  /* 0x00016100ff097b82 */ /* 0x003ee40000000800 */
.L_x_15:
[----:B------:R-:W-:-:S13]  /*1130*/  LOP3.LUT P0, RZ, R14, 0xff, RZ, 0xc0, !PT ;  /* 0x000000ff0eff7812 */ /* 0x000fda000780c0ff */
[----:B------:R-:W-:Y:S05]  /*1140*/  @!P0 EXIT ;  /* 0x000000000000894d */ /* 0x000fea0003800000 */
[----:B------:R-:W-:Y:S01]  /*1150*/  ULDC UR4, c[0x0][0x28c] ;  /* 0x0000a30000047ab9 */ /* 0x000fe20000000800 */
[----:B------:R-:W-:Y:S01]  /*1160*/  LOP3.LUT R142, R4, 0x1, RZ, 0xfc, !PT ;  /* 0x00000001048e7812 */ /* 0x000fe200078efcff */
[----:B------:R-:W-:-:S04]  /*1170*/  UIADD3 UR4, UR4, 0x3f, URZ ;  /* 0x0000003f04047890 */ /* 0x000fc8000fffe03f */
[----:B------:R-:W-:-:S04]  /*1180*/  USHF.R.S32.HI UR5, URZ, 0x1f, UR4 ;  /* 0x0000001f3f057899 */ /* 0x000fc80008011404 */
[----:B------:R-:W-:-:S03]  /*1190*/  ULEA.HI UR5, UR5, UR4, URZ, 0x6 ;  /* 0x0000000405057291 */ /* 0x000fc6000f8f303f */
[----:B------:R-:W-:Y:S01]  /*11a0*/  UMOV UR4, URZ ;  /* 0x0000003f00047c82 */ /* 0x000fe20008000000 */
[----:B------:R-:W-:-:S03]  /*11b0*/  USHF.R.S32.HI UR9, URZ, 0x6, UR5 ;  /* 0x000000063f097899 */ /* 0x000fc60008011405 */
[----:B------:R-:W-:-:S09]  /*11c0*/  UMOV UR5, URZ ;  /* 0x0000003f00057c82 */ /* 0x000fd20008000000 */
.L_x_169:
[----:B01----:R-:W-:Y:S01]  /*11d0*/  LOP3.LUT R12, R0, 0x80, RZ, 0xc0, !PT ;  /* 0x00000080000c7812 */ /* 0x003fe200078ec0ff */
[----:B------:R-:W0:Y:S01]  /*11e0*/  S2UR UR13, SR_CgaCtaId ;  /* 0x00000000000d79c3 */ /* 0x000e220000008800 */
[----:B------:R-:W-:Y:S01]  /*11f0*/  UMOV UR12, 0x400 ;  /* 0x00000400000c7882 */ /* 0x000fe20000000000 */
[----:B------:R-:W-:Y:S01]  /*1200*/  UMOV UR6, URZ ;  /* 0x0000003f00067c82 */ /* 0x000fe20008000000 */
[----:B------:R-:W-:Y:S01]  /*1210*/  SHF.R.U32.HI R12, RZ, 0x7, R12 ;  /* 0x00000007ff0c7819 */ /* 0x000fe2000001160c */
[----:B------:R-:W-:Y:S01]  /*1220*/  UMOV UR7, URZ ;  /* 0x0000003f00077c82 */ /* 0x000fe20008000000 */
[----:B------:R-:W-:Y:S01]  /*1230*/  UMOV UR16, UR5 ;  /* 0x0000000500107c82 */ /* 0x000fe20008000000 */
[----:B------:R-:W-:Y:S02]  /*1240*/  CS2R R16, SRZ ;  /* 0x0000000000107805 */ /* 0x000fe4000001ff00 */
[----:B------:R-:W-:Y:S01]  /*1250*/  CS2R R14, SRZ ;  /* 0x00000000000e7805 */ /* 0x000fe2000001ff00 */
[----:B------:R-:W1:Y:S01]  /*1260*/  LDC R13, c[0x0][0x28c] ;  /* 0x0000a300ff0d7b82 */ /* 0x000e620000000800 */
[----:B------:R-:W4:Y:S01]  /*1270*/  SHFL.IDX PT, R12, R12, RZ, 0x1f ;  /* 0x00001fff0c0c7589 */ /* 0x000f2200000e0000 */
[----:B------:R-:W-:-:S02]  /*1280*/  CS2R R18, SRZ ;  /* 0x0000000000127805 */ /* 0x000fc4000001ff00 */
[----:B------:R-:W-:Y:S02]  /*1290*/  CS2R R20, SRZ ;  /* 0x0000000000147805 */ /* 0x000fe4000001ff00 */
[----:B------:R-:W-:Y:S02]  /*12a0*/  CS2R R22, SRZ ;  /* 0x0000000000167805 */ /* 0x000fe4000001ff00 */
[----:B------:R-:W-:Y:S02]  /*12b0*/  CS2R R88, SRZ ;  /* 0x0000000000587805 */ /* 0x000fe4000001ff00 */
[----:B------:R-:W-:Y:S02]  /*12c0*/  CS2R R90, SRZ ;  /* 0x00000000005a7805 */ /* 0x000fe4000001ff00 */
[----:B------:R-:W-:Y:S02]  /*12d0*/  CS2R R94, SRZ ;  /* 0x00000000005e7805 */ /* 0x000fe4000001ff00 */
        /* <DEDUP_REMOVED lines=16> */
[----:B-1----:R-:W-:Y:S02]  /*13e0*/  ISETP.GE.AND P0, PT, R13, 0x1, PT ;  /* 0x000000010d00780c */ /* 0x002fe40003f06270 */
[----:B------:R-:W-:Y:S02]  /*13f0*/  CS2R R126, SRZ ;  /* 0x00000000007e7805 */ /* 0x000fe4000001ff00 */
[----:B----4-:R-:W-:-:S02]  /*1400*/  R2UR UR8, R12 ;  /* 0x000000000c0872ca */ /* 0x010fc400000e0000 */
[----:B------:R-:W-:Y:S02]  /*1410*/  CS2R R128, SRZ ;  /* 0x0000000000807805 */ /* 0x000fe4000001ff00 */
[----:B------:R-:W-:Y:S02]  /*1420*/  CS2R R130, SRZ ;  /* 0x0000000000827805 */ /* 0x000fe4000001ff00 */
[----:B------:R-:W-:Y:S02]  /*1430*/  CS2R R132, SRZ ;  /* 0x0000000000847805 */ /* 0x000fe4000001ff00 */
[----:B------:R-:W-:Y:S02]  /*1440*/  CS2R R134, SRZ ;  /* 0x0000000000867805 */ /* 0x000fe4000001ff00 */
[----:B------:R-:W-:Y:S02]  /*1450*/  CS2R R136, SRZ ;  /* 0x0000000000887805 */ /* 0x000fe4000001ff00 */
[----:B------:R-:W-:Y:S01]  /*1460*/  CS2R R138, SRZ ;  /* 0x00000000008a7805 */ /* 0x000fe2000001ff00 */
[----:B------:R-:W-:Y:S01]  /*1470*/  IMAD.MOV.U32 R141, RZ, RZ, RZ ;  /* 0x000000ffff8d7224 */ /* 0x000fe200078e00ff */
[----:B------:R-:W-:Y:S01]  /*1480*/  CS2R R24, SRZ ;  /* 0x0000000000187805 */ /* 0x000fe2000001ff00 */
[----:B------:R-:W-:Y:S01]  /*1490*/  IMAD.MOV.U32 R143, RZ, RZ, RZ ;  /* 0x000000ffff8f7224 */ /* 0x000fe200078e00ff */
[----:B---3--:R-:W-:Y:S01]  /*14a0*/  CS2R R26, SRZ ;  /* 0x00000000001a7805 */ /* 0x008fe2000001ff00 */
[----:B------:R-:W-:Y:S01]  /*14b0*/  IMAD.U32 R144, RZ, RZ, UR4 ;  /* 0x00000004ff907e24 */ /* 0x000fe2000f8e00ff */
[----:B------:R-:W-:Y:S01]  /*14c0*/  CS2R R28, SRZ ;  /* 0x00000000001c7805 */ /* 0x000fe2000001ff00 */
[----:B------:R-:W-:Y:S01]  /*14d0*/  ULEA.HI UR10, UR8, UR8, URZ, 0x1 ;  /* 0x00000008080a7291 */ /* 0x000fe2000f8f083f */
[----:B------:R-:W-:-:S02]  /*14e0*/  CS2R R30, SRZ ;  /* 0x00000000001e7805 */ /* 0x000fc4000001ff00 */
[----:B------:R-:W-:Y:S02]  /*14f0*/  CS2R R32, SRZ ;  /* 0x0000000000207805 */ /* 0x000fe4000001ff00 */
[----:B------:R-:W-:Y:S01]  /*1500*/  CS2R R34, SRZ ;  /* 0x0000000000227805 */ /* 0x000fe2000001ff00 */
[----:B------:R-:W-:Y:S01]  /*1510*/  ULOP3.LUT UR11, UR10, 0xffffe, URZ, 0xc0, !UPT ;  /* 0x000ffffe0a0b7892 */ /* 0x000fe2000f8ec03f */
[----:B------:R-:W-:Y:S01]  /*1520*/  CS2R R36, SRZ ;  /* 0x0000000000247805 */ /* 0x000fe2000001ff00 */
[----:B0-----:R-:W-:Y:S01]  /*1530*/  ULEA UR10, UR13, UR12, 0x18 ;  /* 0x0000000c0d0a7291 */ /* 0x001fe2000f8ec03f */
[----:B------:R-:W-:Y:S01]  /*1540*/  CS2R R38, SRZ ;  /* 0x0000000000267805 */ /* 0x000fe2000001ff00 */
[----:B------:R-:W-:Y:S01]  /*1550*/  UIADD3 UR11, UR8, -UR11, URZ ;  /* 0x8000000b080b7290 */ /* 0x000fe2000fffe03f */
[----:B------:R-:W-:Y:S02]  /*1560*/  CS2R R40, SRZ ;  /* 0x0000000000287805 */ /* 0x000fe4000001ff00 */
[----:B------:R-:W-:Y:S01]  /*1570*/  CS2R R42, SRZ ;  /* 0x00000000002a7805 */ /* 0x000fe2000001ff00 */
[----:B------:R-:W-:Y:S01]  /*1580*/  UMOV UR8, URZ ;  /* 0x0000003f00087c82 */ /* 0x000fe20008000000 */
[----:B------:R-:W-:Y:S01]  /*1590*/  ULEA UR11, UR11, UR10, 0xc ;  /* 0x0000000a0b0b7291 */ /* 0x000fe2000f8e603f */
[----:B------:R-:W-:-:S02]  /*15a0*/  CS2R R44, SRZ ;  /* 0x00000000002c7805 */ /* 0x000fc4000001ff00 */
[----:B------:R-:W-:Y:S02]  /*15b0*/  CS2R R46, SRZ ;  /* 0x00000000002e7805 */ /* 0x000fe4000001ff00 */
[----:B------:R-:W-:Y:S01]  /*15c0*/  CS2R R48, SRZ ;  /* 0x0000000000307805 */ /* 0x000fe2000001ff00 */
[----:B------:R-:W-:Y:S01]  /*15d0*/  UIADD3 UR11, UR11, 0x100, URZ ;  /* 0x000001000b0b7890 */ /* 0x000fe2000fffe03f */
[----:B------:R-:W-:Y:S02]  /*15e0*/  CS2R R50, SRZ ;  /* 0x0000000000327805 */ /* 0x000fe4000001ff00 */
[----:B------:R-:W-:Y:S02]  /*15f0*/  CS2R R52, SRZ ;  /* 0x0000000000347805 */ /* 0x000fe4000001ff00 */
[----:B------:R-:W-:Y:S01]  /*1600*/  CS2R R54, SRZ ;  /* 0x0000000000367805 */ /* 0x000fe2000001ff00 */
[----:B------:R-:W-:Y:S01]  /*1610*/  USHF.R.U32.HI UR11, URZ, 0x4, UR11 ;  /* 0x000000043f0b7899 */ /* 0x000fe2000801160b */
[----:B------:R-:W-:-:S02]  /*1620*/  CS2R R56, SRZ ;  /* 0x0000000000387805 */ /* 0x000fc4000001ff00 */
[----:B------:R-:W-:Y:S02]  /*1630*/  CS2R R58, SRZ ;  /* 0x00000000003a7805 */ /* 0x000fe4000001ff00 */
[----:B------:R-:W-:Y:S01]  /*1640*/  CS2R R60, SRZ ;  /* 0x00000000003c7805 */ /* 0x000fe2000001ff00 */
[----:B------:R-:W-:Y:S01]  /*1650*/  ULOP3.LUT UR11, UR11, 0x3fff, URZ, 0xc0, !UPT ;  /* 0x00003fff0b0b7892 */ /* 0x000fe2000f8ec03f */
        /* <DEDUP_REMOVED lines=12> */
[----:B------:R-:W-:Y:S01]  /*1720*/  CS2R R86, SRZ ;  /* 0x0000000000567805 */ /* 0x000fe2000001ff00 */
[----:B------:R-:W-:Y:S06]  /*1730*/  @!P0 BRA `(.L_x_17) ;  /* 0x0000000800308947 */ /* 0x000fec0003800000 */
[----:B------:R-:W-:-:S13]  /*1740*/  ISETP.NE.AND P1, PT, R142, 0x3, PT ;  /* 0x000000038e00780c */ /* 0x000fda0003f25270 */
[----:B------:R-:W-:Y:S05]  /*1750*/  @!P1 BRA `(.L_x_18) ;  /* 0x0000000000049947 */ /* 0x000fea0003800000 */
[----:B------:R-:W-:Y:S01]  /*1760*/  BPT.TRAP 0x1 ;  /* 0x000000040000795c */ /* 0x000fe20000300000 */
.L_x_18:
[----:B------:R-:W-:Y:S01]  /*1770*/  ULEA UR6, UR5, UR10, 0x3 ;  /* 0x0000000a05067291 */ /* 0x000fe2000f8e183f */
[----:B------:R-:W-:-:S05]  /*1780*/  IMAD.U32 R12, RZ, RZ, UR4 ;  /* 0x00000004ff0c7e24 */ /* 0x000fca000f8e00ff */
[----:B------:R-:W-:-:S04]  /*1790*/  SHF.L.U32 R12, R12, 0x1f, RZ ;  /* 0x0000001f0c0c7819 */ /* 0x000fc800000006ff */
[----:B------:R0:W1:Y:S01]  /*17a0*/  SYNCS.PHASECHK.TRANS64.TRYWAIT P0, [UR6], R12 ;  /* 0x0000000cff0075a7 */ /* 0x0000620008000146 */
[----:B------:R-:W-:Y:S05]  /*17b0*/  @!P1 BRA `(.L_x_19) ;  /* 0x0000000000049947 */ /* 0x000fea0003800000 */
[----:B------:R-:W-:Y:S01]  /*17c0*/  BPT.TRAP 0x1 ;  /* 0x000000040000795c */ /* 0x000fe20000300000 */
.L_x_19:
[----:B-1----:R-:W-:Y:S05]  /*17d0*/  @P0 BRA `(.L_x_20) ;  /* 0x0000000000080947 */ /* 0x002fea0003800000 */
[----:B------:R-:W1:Y:S02]  /*17e0*/  SYNCS.PHASECHK.TRANS64.TRYWAIT P0, [UR6], R12 ;  /* 0x0000000cff0075a7 */ /* 0x000e640008000146 */
[----:B-1----:R-:W-:Y:S05]  /*17f0*/  @!P0 BRA `(.L_x_21) ;  /* 0x0000007800e48947 */ /* 0x002fea0003800000 */
.L_x_20:
[----:B------:R-:W-:Y:S01]  /*1800*/  UIADD3 UR6, UR10, 0x8100, URZ ;  /* 0x000081000a067890 */ /* 0x000fe2000fffe03f */
[----:B------:R-:W-:Y:S01]  /*1810*/  WARPGROUP.ARRIVE ;  /* 0x00000000000079c5 */ /* 0x000fe20000000000 */
[----:B------:R-:W-:Y:S01]  /*1820*/  ULOP3.LUT UR12, UR11, 0x10000, URZ, 0xfc, !UPT ;  /* 0x000100000b0c7892 */ /* 0x000fe2000f8efc3f */
[----:B------:R-:W-:Y:S01]  /*1830*/  CS2R R16, SRZ ;  /* 0x0000000000107805 */ /* 0x000fe2000001ff00 */
[----:B------:R-:W-:Y:S01]  /*1840*/  USHF.R.U32.HI UR6, URZ, 0x4, UR6 ;  /* 0x000000043f067899 */ /* 0x000fe20008011606 */
[----:B------:R-:W-:Y:S01]  /*1850*/  CS2R R14, SRZ ;  /* 0x00000000000e7805 */ /* 0x000fe2000001ff00 */
[----:B------:R-:W-:Y:S01]  /*1860*/  ULEA UR12, UR5, UR12, 0x9 ;  /* 0x0000000c050c7291 */ /* 0x000fe2000f8e483f */
[----:B------:R-:W-:Y:S01]  /*1870*/  CS2R R18, SRZ ;  /* 0x0000000000127805 */ /* 0x000fe2000001ff00 */
[----:B------:R-:W-:Y:S01]  /*1880*/  ULOP3.LUT UR6, UR6, 0x3fff, URZ, 0xc0, !UPT ;  /* 0x00003fff06067892 */ /* 0x000fe2000f8ec03f */
[----:B------:R-:W-:Y:S01]  /*1890*/  CS2R R20, SRZ ;  /* 0x0000000000147805 */ /* 0x000fe2000001ff00 */
[----:B------:R-:W-:Y:S01]  /*18a0*/  UMOV UR13, 0x80000020 ;  /* 0x80000020000d7882 */ /* 0x000fe20000000000 */
[----:B------:R-:W-:Y:S01]  /*18b0*/  UMOV UR15, 0x80000020 ;  /* 0x80000020000f7882 */ /* 0x000fe20000000000 */
[----:B------:R-:W-:Y:S01]  /*18c0*/  ULOP3.LUT UR6, UR6, 0x10000, URZ, 0xfc, !UPT ;  /* 0x0001000006067892 */ /* 0x000fe2000f8efc3f */
[----:B------:R-:W-:Y:S01]  /*18d0*/  CS2R R22, SRZ ;  /* 0x0000000000167805 */ /* 0x000fe2000001ff00 */
[----:B------:R-:W-:Y:S01]  /*18e0*/  ULDC UR7, c[0x0][0x50c] ;  /* 0x0001430000077ab9 */ /* 0x000fe20000000800 */
[----:B------:R-:W-:Y:S01]  /*18f0*/  CS2R R88, SRZ ;  /* 0x0000000000587805 */ /* 0x000fe2000001ff00 */
[----:B------:R-:W-:Y:S01]  /*1900*/  ULEA UR14, UR5, UR6, 0x9 ;  /* 0x00000006050e7291 */ /* 0x000fe2000f8e483f */
[----:B------:R-:W-:Y:S01]  /*1910*/  CS2R R90, SRZ ;  /* 0x00000000005a7805 */ /* 0x000fe2000001ff00 */
[----:B------:R-:W-:Y:S01]  /*1920*/  UISETP.NE.AND UP0, UPT, UR7, 0x2, UPT ;  /* 0x000000020700788c */ /* 0x000fe2000bf05270 */
[----:B------:R-:W-:Y:S01]  /*1930*/  CS2R R94, SRZ ;  /* 0x00000000005e7805 */ /* 0x000fe2000001ff00 */
[----:B------:R-:W-:Y:S01]  /*1940*/  UMOV UR6, 0x2 ;  /* 0x0000000200067882 */ /* 0x000fe20000000000 */
[----:B------:R-:W-:Y:S01]  /*1950*/  CS2R R92, SRZ ;  /* 0x00000000005c7805 */ /* 0x000fe2000001ff00 */
[----:B------:R-:W-:Y:S01]  /*1960*/  USEL UR7, URZ, 0x1, UP0 ;  /* 0x000000013f077887 */ /* 0x000fe20008000000 */
[----:B------:R-:W-:-:S02]  /*1970*/  CS2R R96, SRZ ;  /* 0x0000000000607805 */ /* 0x000fc4000001ff00 */
[----:B------:R-:W-:Y:S01]  /*1980*/  CS2R R98, SRZ ;  /* 0x0000000000627805 */ /* 0x000fe2000001ff00 */
[----:B------:R-:W-:Y:S01]  /*1990*/  QGMMA.64x128x32.F32.E4M3.E4M3 R24, gdesc[UR12], RZ, !UPT ;  /* 0x01e000000c1879f3 */ /* 0x000fe2000c7008ff */
[----:B------:R-:W-:Y:S01]  /*19a0*/  UIADD3 UR12, UR12, 0x2, URZ ;  /* 0x000000020c0c7890 */ /* 0x000fe2000fffe03f */
[----:B------:R-:W-:Y:S02]  /*19b0*/  CS2R R100, SRZ ;  /* 0x0000000000647805 */ /* 0x000fe4000001ff00 */
[----:B------:R-:W-:Y:S01]  /*19c0*/  ISETP.NE.AND P0, PT, RZ, UR7, PT ;  /* 0x00000007ff007c0c */ /* 0x000fe2000bf05270 */
[----:B------:R-:W-:Y:S01]  /*19d0*/  UIADD3 UR14, UR14, 0x2, URZ ;  /* 0x000000020e0e7890 */ /* 0x000fe2000fffe03f */
[----:B------:R-:W-:Y:S01]  /*19e0*/  CS2R R102, SRZ ;  /* 0x0000000000667805 */ /* 0x000fe2000001ff00 */
[----:B------:R-:W-:Y:S01]  /*19f0*/  UMOV UR13, 0x80000020 ;  /* 0x80000020000d7882 */ /* 0x000fe20000000000 */
[----:B------:R-:W-:Y:S01]  /*1a00*/  UMOV UR15, 0x80000020 ;  /* 0x80000020000f7882 */ /* 0x000fe20000000000 */
        /* <DEDUP_REMOVED lines=17> */
[----:B------:R-:W-:Y:S01]  /*1b20*/  CS2R R138, SRZ ;  /* 0x00000000008a7805 */ /* 0x000fe2000001ff00 */
[----:B------:R-:W-:Y:S02]  /*1b30*/  IMAD.MOV.U32 R141, RZ, RZ, RZ ;  /* 0x000000ffff8d7224 */ /* 0x000fe400078e00ff */
[----:B------:R-:W-:Y:S01]  /*1b40*/  IMAD.MOV.U32 R143, RZ, RZ, RZ ;  /* 0x000000ffff8f7224 */ /* 0x000fe200078e00ff */
[----:B------:R-:W-:Y:S01]  /*1b50*/  QGMMA.64x128x32.F32.E4M3.E4M3 R24, gdesc[UR12], R24, gsb0 ;  /* 0x01e000000c1879f3 */ /* 0x000fe20008000818 */
[----:B------:R-:W-:Y:S05]  /*1b60*/  @!P0 BRA `(.L_x_22) ;  /* 0x0000000400088947 */ /* 0x000fea0003800000 */
[----:B------:R-:W-:Y:S02]  /*1b70*/  WARPGROUP.DEPBAR.LE gsb0, 0x0 ;  /* 0x00008000000079c5 */ /* 0x000fe40000010000 */
[----:B------:R-:W-:-:S01]  /*1b80*/  FADD R143, RZ, R24 ;  /* 0x00000018ff8f7221 */ /* 0x000fc20000000000 */
[----:B------:R-:W-:Y:S01]  /*1b90*/  FADD R138, RZ, R25 ;  /* 0x00000019ff8a7221 */ /* 0x000fe20000000000 */
        /* <DEDUP_REMOVED lines=62> */
[----:B------:R-:W-:-:S06]  /*1f80*/  UMOV UR6, URZ ;  /* 0x0000003f00067c82 */ /* 0x000fcc0008000000 */
.L_x_22:
[----:B------:R-:W-:-:S04]  /*1f90*/  UIADD3 UR16, UR5, 0x1, URZ ;  /* 0x0000000105107890 */ /* 0x000fc8000fffe03f */
[----:B------:R-:W-:-:S04]  /*1fa0*/  UISETP.NE.AND UP0, UPT, UR16, 0x4, UPT ;  /* 0x000000041000788c */ /* 0x000fc8000bf05270 */
[----:B------:R-:W-:Y:S02]  /*1fb0*/  USEL UR8, URZ, 0x1, UP0 ;  /* 0x000000013f087887 */ /* 0x000fe40008000000 */
[----:B------:R-:W-:Y:S02]  /*1fc0*/  USEL UR16, UR16, URZ, UP0 ;  /* 0x0000003f10107287 */ /* 0x000fe40008000000 */
[----:B------:R-:W-:-:S06]  /*1fd0*/  ULOP3.LUT UR8, UR4, UR8, URZ, 0x3c, !UPT ;  /* 0x0000000804087292 */ /* 0x000fcc000f8e3c3f */
[----:B------:R-:W-:Y:S01]  /*1fe0*/  IMAD.U32 R144, RZ, RZ, UR8 ;  /* 0x00000008ff907e24 */ /* 0x000fe2000f8e00ff */
[----:B------:R-:W-:-:S06]  /*1ff0*/  UMOV UR8, 0x1 ;  /* 0x0000000100087882 */ /* 0x000fcc0000000000 */
.L_x_17:
[----:B------:R-:W-:-:S04]  /*2000*/  UISETP.LT.AND UP0, UPT, UR9, 0x1, UPT ;  /* 0x000000010900788c */ /* 0x000fc8000bf01270 */
[----:B------:R-:W-:-:S04]  /*2010*/  USEL UR12, UR9, 0x1, UP0 ;  /* 0x00000001090c7887 */ /* 0x000fc80008000000 */
[----:B------:R-:W-:-:S04]  /*2020*/  UIADD3 UR12, UR9, -UR12, URZ ;  /* 0x8000000c090c7290 */ /* 0x000fc8000fffe03f */
[----:B------:R-:W-:-:S06]  /*2030*/  UISETP.GE.AND UP0, UPT, UR12, 0x1, UPT ;  /* 0x000000010c00788c */ /* 0x000fcc000bf06270 */
[----:B------:R-:W-:-:S13]  /*2040*/  PLOP3.LUT P0, PT, PT, PT, UP0, 0x80, 0x0 ;  /* 0x000000000000781c */ /* 0x000fda0003f0f008 */
[----:B------:R-:W-:Y:S05]  /*2050*/  @!P0 BRA `(.L_x_23) ;  /* 0x0000000800088947 */ /* 0x000fea0003800000 */
[----:B01----:R-:W-:Y:S01]  /*2060*/  IMAD.U32 R12, RZ, RZ, UR12 ;  /* 0x0000000cff0c7e24 */ /* 0x003fe2000f8e00ff */
[----:B------:R-:W-:Y:S01]  /*2070*/  ULDC UR17, c[0x0][0x50c] ;  /* 0x0001430000117ab9 */ /* 0x000fe20000000800 */
[----:B------:R-:W-:-:S07]  /*2080*/  IMAD.U32 R13, RZ, RZ, UR5 ;  /* 0x00000005ff0d7e24 */ /* 0x000fce000f8e00ff */
.L_x_31:
[----:B------:R-:W-:-:S13]  /*2090*/  ISETP.NE.AND P1, PT, R142, 0x3, PT ;  /* 0x000000038e00780c */ /* 0x000fda0003f25270 */
[----:B------:R-:W-:Y:S05]  /*20a0*/  @!P1 BRA `(.L_x_24) ;  /* 0x0000000000049947 */ /* 0x000fea0003800000 */
[----:B------:R-:W-:Y:S01]  /*20b0*/  BPT.TRAP 0x1 ;  /* 0x000000040000795c */ /* 0x000fe20000300000 */
.L_x_24:
[----:B------:R-:W0:Y:S01]  /*20c0*/  S2UR UR12, SR_CgaCtaId ;  /* 0x00000000000c79c3 */ /* 0x000e220000008800 */
[----:B------:R-:W-:Y:S01]  /*20d0*/  UMOV UR10, 0x400 ;  /* 0x00000400000a7882 */ /* 0x000fe20000000000 */
[----:B------:R-:W-:Y:S01]  /*20e0*/  SHF.L.U32 R140, R144, 0x1f, RZ ;  /* 0x0000001f908c7819 */ /* 0x000fe200000006ff */
[----:B0-----:R-:W-:-:S04]  /*20f0*/  ULEA UR10, UR12, UR10, 0x18 ;  /* 0x0000000a0c0a7291 */ /* 0x001fc8000f8ec03f */
[----:B------:R-:W-:-:S09]  /*2100*/  ULEA UR12, UR16, UR10, 0x3 ;  /* 0x0000000a100c7291 */ /* 0x000fd2000f8e183f */
[----:B------:R0:W1:Y:S01]  /*2110*/  SYNCS.PHASECHK.TRANS64.TRYWAIT P0, [UR12], R140 ;  /* 0x0000008cff0075a7 */ /* 0x000062000800014c */
[----:B------:R-:W-:Y:S05]  /*2120*/  @!P1 BRA `(.L_x_25) ;  /* 0x0000000000049947 */ /* 0x000fea0003800000 */
[----:B------:R-:W-:Y:S01]  /*2130*/  BPT.TRAP 0x1 ;  /* 0x000000040000795c */ /* 0x000fe20000300000 */
.L_x_25:
[----:B-1----:R-:W-:Y:S05]  /*2140*/  @P0 BRA `(.L_x_26) ;  /* 0x0000000000080947 */ /* 0x002fea0003800000 */
[----:B------:R-:W1:Y:S02]  /*2150*/  SYNCS.PHASECHK.TRANS64.TRYWAIT P0, [UR12], R140 ;  /* 0x0000008cff0075a7 */ /* 0x000e64000800014c */
[----:B-1----:R-:W-:Y:S05]  /*2160*/  @!P0 BRA `(.L_x_27) ;  /* 0x0000007000a08947 */ /* 0x002fea0003800000 */
.L_x_26:
[----:B------:R-:W-:Y:S01]  /*2170*/  UIADD3 UR12, UR10, 0x8100, URZ ;  /* 0x000081000a0c7890 */ /* 0x000fe2000fffe03f */
[----:B------:R-:W-:Y:S01]  /*2180*/  WARPGROUP.ARRIVE ;  /* 0x00000000000079c5 */ /* 0x000fe20000000000 */
[----:B------:R-:W-:Y:S02]  /*2190*/  UISETP.NE.AND UP0, UPT, UR7, URZ, UPT ;  /* 0x0000003f0700728c */ /* 0x000fe4000bf05270 */
[----:B------:R-:W-:Y:S02]  /*21a0*/  USHF.R.U32.HI UR12, URZ, 0x4, UR12 ;  /* 0x000000043f0c7899 */ /* 0x000fe4000801160c */
[----:B------:R-:W-:Y:S02]  /*21b0*/  USEL UR8, UR8, URZ, !UP0 ;  /* 0x0000003f08087287 */ /* 0x000fe4000c000000 */
[----:B------:R-:W-:Y:S02]  /*21c0*/  ULOP3.LUT UR7, UR12, 0x3fff, URZ, 0xc0, !UPT ;  /* 0x00003fff0c077892 */ /* 0x000fe4000f8ec03f */
[----:B------:R-:W-:-:S02]  /*21d0*/  ULOP3.LUT UR12, UR11, 0x10000, URZ, 0xfc, !UPT ;  /* 0x000100000b0c7892 */ /* 0x000fc4000f8efc3f */
[----:B------:R-:W-:Y:S02]  /*21e0*/  ULOP3.LUT UR7, UR7, 0x10000, URZ, 0xfc, !UPT ;  /* 0x0001000007077892 */ /* 0x000fe4000f8efc3f */
[----:B------:R-:W-:Y:S02]  /*21f0*/  UISETP.NE.U32.AND UP0, UPT, UR8, URZ, UPT ;  /* 0x0000003f0800728c */ /* 0x000fe4000bf05070 */
[----:B------:R-:W-:Y:S02]  /*2200*/  ULEA UR12, UR16, UR12, 0x9 ;  /* 0x0000000c100c7291 */ /* 0x000fe4000f8e483f */
[----:B------:R-:W-:Y:S01]  /*2210*/  ULEA UR14, UR16, UR7, 0x9 ;  /* 0x00000007100e7291 */ /* 0x000fe2000f8e483f */
[----:B------:R-:W-:Y:S01]  /*2220*/  UMOV UR13, 0x80000020 ;  /* 0x80000020000d7882 */ /* 0x000fe20000000000 */
[----:B------:R-:W-:Y:S01]  /*2230*/  UMOV UR15, 0x80000020 ;  /* 0x80000020000f7882 */ /* 0x000fe20000000000 */
[----:B------:R-:W-:-:S06]  /*2240*/  UIADD3 UR6, UR6, 0x2, URZ ;  /* 0x0000000206067890 */ /* 0x000fcc000fffe03f */
[----:B------:R-:W-:Y:S01]  /*2250*/  QGMMA.64x128x32.F32.E4M3.E4M3 R24, gdesc[UR12], R24, UP0 ;  /* 0x01e000000c1879f3 */ /* 0x000fe2000bf00818 */
[----:B------:R-:W-:Y:S02]  /*2260*/  UIADD3 UR12, UR12, 0x2, URZ ;  /* 0x000000020c0c7890 */ /* 0x000fe4000fffe03f */
[----:B------:R-:W-:Y:S01]  /*2270*/  UIADD3 UR14, UR14, 0x2, URZ ;  /* 0x000000020e0e7890 */ /* 0x000fe2000fffe03f */
[----:B------:R-:W-:Y:S01]  /*2280*/  UMOV UR13, 0x80000020 ;  /* 0x80000020000d7882 */ /* 0x000fe20000000000 */
[----:B------:R-:W-:Y:S01]  /*2290*/  UMOV UR15, 0x80000020 ;  /* 0x80000020000f7882 */ /* 0x000fe20000000000 */
[----:B------:R-:W-:-:S04]  /*22a0*/  UISETP.NE.AND UP0, UPT, UR6, UR17, UPT ;  /* 0x000000110600728c */ /* 0x000fc8000bf05270 */
[----:B------:R-:W-:-:S06]  /*22b0*/  USEL UR7, URZ, 0x1, UP0 ;  /* 0x000000013f077887 */ /* 0x000fcc0008000000 */
[----:B------:R-:W-:Y:S01]  /*22c0*/  ISETP.NE.AND P0, PT, RZ, UR7, PT ;  /* 0x00000007ff007c0c */ /* 0x000fe2000bf05270 */
[----:B------:R-:W-:Y:S03]  /*22d0*/  QGMMA.64x128x32.F32.E4M3.E4M3 R24, gdesc[UR12], R24, gsb0 ;  /* 0x01e000000c1879f3 */ /* 0x000fe60008000818 */
[----:B------:R-:W-:-:S09]  /*22e0*/  WARPGROUP.DEPBAR.LE gsb0, 0x1 ;  /* 0x00008000000079c5 */ /* 0x000fd20000010100 */
[----:B------:R-:W-:Y:S05]  /*22f0*/  @!P0 BRA `(.L_x_28) ;  /* 0x0000000400088947 */ /* 0x000fea0003800000 */
[----:B------:R-:W-:Y:S02]  /*2300*/  WARPGROUP.DEPBAR.LE gsb0, 0x0 ;  /* 0x00008000000079c5 */ /* 0x000fe40000010000 */
[----:B------:R-:W-:-:S01]  /*2310*/  FADD R143, R24, R143 ;  /* 0x0000008f188f7221 */ /* 0x000fc20000000000 */
[----:B------:R-:W-:Y:S01]  /*2320*/  FADD R138, R25, R138 ;  /* 0x0000008a198a7221 */ /* 0x000fe20000000000 */
        /* <DEDUP_REMOVED lines=62> */
[----:B------:R-:W-:-:S06]  /*2710*/  UMOV UR6, URZ ;  /* 0x0000003f00067c82 */ /* 0x000fcc0008000000 */
.L_x_28:
[----:B------:R-:W-:Y:S05]  /*2720*/  @!P1 BRA `(.L_x_29) ;  /* 0x0000000000049947 */ /* 0x000fea0003800000 */
[----:B------:R-:W-:Y:S01]  /*2730*/  BPT.TRAP 0x1 ;  /* 0x000000040000795c */ /* 0x000fe20000300000 */
.L_x_29:
[----:B------:R-:W-:-:S13]  /*2740*/  ISETP.NE.AND P0, PT, R6, RZ, PT ;  /* 0x000000ff0600720c */ /* 0x000fda0003f05270 */
[----:B01----:R-:W-:-:S05]  /*2750*/  @P0 LEA R140, R13, UR10, 0x3 ;  /* 0x0000000a0d8c0c11 */ /* 0x003fca000f8e18ff */
[----:B------:R-:W-:-:S05]  /*2760*/  @P0 VIADD R140, R140, 0x20 ;  /* 0x000000208c8c0836 */ /* 0x000fca0000000000 */
[----:B------:R-:W-:-:S04]  /*2770*/  @P0 PRMT R140, R5, 0x654, R140 ;  /* 0x00000654058c0816 */ /* 0x000fc8000000008c */
[----:B------:R0:W-:Y:S01]  /*2780*/  @P0 SYNCS.ARRIVE.TRANS64.RED.A1T0 RZ, [R140+URZ], RZ ;  /* 0x000000ff8cff09a7 */ /* 0x0001e2000810043f */
[----:B------:R-:W-:-:S13]  /*2790*/  ISETP.GT.U32.AND P0, PT, R4, 0x1, PT ;  /* 0x000000010400780c */ /* 0x000fda0003f04070 */
[----:B0-----:R-:W-:Y:S05]  /*27a0*/  @P0 BRA `(.L_x_30) ;  /* 0x0000000000040947 */ /* 0x001fea0003800000 */
[----:B------:R-:W-:Y:S01]  /*27b0*/  BPT.TRAP 0x1 ;  /* 0x000000040000795c */ /* 0x000fe20000300000 */
.L_x_30:
[----:B------:R-:W-:Y:S01]  /*27c0*/  UIADD3 UR16, UR16, 0x1, URZ ;  /* 0x0000000110107890 */ /* 0x000fe2000fffe03f */
[C---:B------:R-:W-:Y:S01]  /*27d0*/  ISETP.GT.AND P1, PT, R12.reuse, 0x1, PT ;  /* 0x000000010c00780c */ /* 0x040fe20003f24270 */
[----:B------:R-:W-:Y:S02]  /*27e0*/  VIADD R13, R13, 0x1 ;  /* 0x000000010d0d7836 */ /* 0x000fe40000000000 */
[----:B------:R-:W-:Y:S01]  /*27f0*/  UISETP.NE.AND UP0, UPT, UR16, 0x4, UPT ;  /* 0x000000041000788c */ /* 0x000fe2000bf05270 */
[----:B------:R-:W-:Y:S02]  /*2800*/  VIADD R12, R12, 0xffffffff ;  /* 0xffffffff0c0c7836 */ /* 0x000fe40000000000 */
[C---:B------:R-:W-:Y:S01]  /*2810*/  ISETP.NE.AND P0, PT, R13.reuse, 0x4, PT ;  /* 0x000000040d00780c */ /* 0x040fe20003f05270 */
[----:B------:R-:W-:Y:S02]  /*2820*/  USEL UR8, URZ, 0x1, UP0 ;  /* 0x000000013f087887 */ /* 0x000fe40008000000 */
[----:B------:R-:W-:Y:S01]  /*2830*/  USEL UR16, UR16, URZ, UP0 ;  /* 0x0000003f10107287 */ /* 0x000fe20008000000 */
[----:B------:R-:W-:-:S03]  /*2840*/  SEL R13, R13, RZ, P0 ;  /* 0x000000ff0d0d7207 */ /* 0x000fc60000000000 */
[----:B------:R-:W-:Y:S01]  /*2850*/  LOP3.LUT R144, R144, UR8, RZ, 0x3c, !PT ;  /* 0x0000000890907c12 */ /* 0x000fe2000f8e3cff */
[----:B------:R-:W-:Y:S01]  /*2860*/  UMOV UR8, 0x1 ;  /* 0x0000000100087882 */ /* 0x000fe20000000000 */
[----:B------:R-:W-:Y:S06]  /*2870*/  @P1 BRA `(.L_x_31) ;  /* 0xfffffff800041947 */ /* 0x000fec000383ffff */
.L_x_23:
[----:B------:R-:W-:Y:S01]  /*2880*/  UISETP.NE.AND UP0, UPT, UR6, URZ, UPT ;  /* 0x0000003f0600728c */ /* 0x000fe2000bf05270 */
[----:B01----:R-:W0:Y:S03]  /*2890*/  LDC R12, c[0x0][0x28c] ;  /* 0x0000a300ff0c7b82 */ /* 0x003e260000000800 */
[----:B------:R-:W-:-:S06]  /*28a0*/  USEL UR6, URZ, 0x1, !UP0 ;  /* 0x000000013f067887 */ /* 0x000fcc000c000000 */
[----:B------:R-:W-:Y:S02]  /*28b0*/  ISETP.NE.AND P0, PT, RZ, UR6, PT ;  /* 0x00000006ff007c0c */ /* 0x000fe4000bf05270 */
[----:B0-----:R-:W-:-:S11]  /*28c0*/  ISETP.GE.AND P1, PT, R12, 0x1, PT ;  /* 0x000000010c00780c */ /* 0x001fd60003f26270 */
[----:B------:R-:W-:Y:S05]  /*28d0*/  @!P0 BRA `(.L_x_32) ;  /* 0x0000000400048947 */ /* 0x000fea0003800000 */
[----:B------:R-:W-:Y:S02]  /*28e0*/  WARPGROUP.DEPBAR.LE gsb0, 0x0 ;  /* 0x00008000000079c5 */ /* 0x000fe40000010000 */
[----:B------:R-:W-:Y:S01]  /*28f0*/  FADD R143, R24, R143 ;  /* 0x0000008f188f7221 */ /* 0x000fe20000000000 */
        /* <DEDUP_REMOVED lines=62> */
[----:B------:R-:W-:-:S07]  /*2ce0*/  FADD R16, R16, R87 ;  /* 0x0000005710107221 */ /* 0x000fce0000000000 */
.L_x_32:
[----:B------:R-:W-:Y:S02]  /*2cf0*/  WARPGROUP.DEPBAR.LE gsb0, 0x0 ;  /* 0x00008000000079c5 */ /* 0x000fe40000010000 */
[----:B------:R-:W-:Y:S05]  /*2d00*/  @!P1 BRA `(.L_x_33) ;  /* 0x0000000000489947 */ /* 0x000fea0003800000 */
[----:B------:R-:W-:-:S13]  /*2d10*/  ISETP.NE.AND P0, PT, R142, 0x3, PT ;  /* 0x000000038e00780c */ /* 0x000fda0003f05270 */
[----:B------:R-:W-:Y:S05]  /*2d20*/  @!P0 BRA `(.L_x_34) ;  /* 0x0000000000048947 */ /* 0x000fea0003800000 */
[----:B------:R-:W-:Y:S01]  /*2d30*/  BPT.TRAP 0x1 ;  /* 0x000000040000795c */ /* 0x000fe20000300000 */
.L_x_34:
[----:B------:R-:W-:Y:S01]  /*2d40*/  ISETP.NE.AND P0, PT, R6, RZ, PT ;  /* 0x000000ff0600720c */ /* 0x000fe20003f05270 */
[----:B------:R-:W-:Y:S01]  /*2d50*/  UISETP.LT.AND UP1, UPT, UR9, 0x1, UPT ;  /* 0x000000010900788c */ /* 0x000fe2000bf21270 */
[----:B------:R-:W-:-:S11]  /*2d60*/  IMAD.U32 R13, RZ, RZ, UR10 ;  /* 0x0000000aff0d7e24 */ /* 0x000fd6000f8e00ff */
[----:B------:R-:W-:-:S05]  /*2d70*/  VOTEU.ANY UP0, P0 ;  /* 0x00000000003f7886 */ /* 0x000fca0000000100 */
[----:B------:R-:W-:-:S04]  /*2d80*/  @UP0 USEL UR6, UR9, 0x1, UP1 ;  /* 0x0000000109060887 */ /* 0x000fc80008800000 */
[----:B------:R-:W-:-:S06]  /*2d90*/  @UP0 UIADD3 UR6, UR5, UR9, -UR6 ;  /* 0x0000000905060290 */ /* 0x000fcc000fffe806 */
[----:B------:R-:W-:-:S04]  /*2da0*/  IMAD.U32 R12, RZ, RZ, UR6 ;  /* 0x00000006ff0c7e24 */ /* 0x000fc8000f8e00ff */
[----:B------:R-:W-:-:S05]  /*2db0*/  @P0 IMAD.SHL.U32 R12, R12, 0x8, RZ ;  /* 0x000000080c0c0824 */ /* 0x000fca00078e00ff */
[----:B------:R-:W-:-:S04]  /*2dc0*/  @P0 LOP3.LUT R12, R12, 0x18, RZ, 0xc0, !PT ;  /* 0x000000180c0c0812 */ /* 0x000fc800078ec0ff */
[----:B------:R-:W-:-:S04]  /*2dd0*/  @P0 IADD3 R12, R13, 0x20, R12 ;  /* 0x000000200d0c0810 */ /* 0x000fc80007ffe00c */
[----:B------:R-:W-:-:S04]  /*2de0*/  @P0 PRMT R12, R5, 0x654, R12 ;  /* 0x00000654050c0816 */ /* 0x000fc8000000000c */
[----:B------:R0:W-:Y:S01]  /*2df0*/  @P0 SYNCS.ARRIVE.TRANS64.RED.A1T0 RZ, [R12+URZ], RZ ;  /* 0x000000ff0cff09a7 */ /* 0x0001e2000810043f */
[----:B------:R-:W-:-:S13]  /*2e00*/  ISETP.GT.U32.AND P0, PT, R4, 0x1, PT ;  /* 0x000000010400780c */ /* 0x000fda0003f04070 */
[----:B0-----:R-:W-:Y:S05]  /*2e10*/  @P0 BRA `(.L_x_33) ;  /* 0x0000000000040947 */ /* 0x001fea0003800000 */
[----:B------:R-:W-:Y:S01]  /*2e20*/  BPT.TRAP 0x1 ;  /* 0x000000040000795c */ /* 0x000fe20000300000 */
.L_x_33:
[----:B------:R-:W0:Y:S01]  /*2e30*/  LDC R26, c[0x0][0x288] ;  /* 0x0000a200ff1a7b82 */ /* 0x000e220000000800 */
[----:B------:R-:W-:Y:S01]  /*2e40*/  IMAD.SHL.U32 R10, R10, 0x80, RZ ;  /* 0x000000800a0a7824 */ /* 0x000fe200078e00ff */
[--C-:B------:R-:W-:Y:S01]  /*2e50*/  SHF.R.U32.HI R12, RZ, 0x2, R0.reuse ;  /* 0x00000002ff0c7819 */ /* 0x100fe20000011600 */
[----:B------:R-:W-:Y:S01]  /*2e60*/  IMAD.SHL.U32 R29, R11, 0x80, RZ ;  /* 0x000000800b1d7824 */ /* 0x000fe200078e00ff */
[----:B------:R-:W-:Y:S01]  /*2e70*/  LOP3.LUT R24, R0, 0x60, RZ, 0xc0, !PT ;  /* 0x0000006000187812 */ /* 0x000fe200078ec0ff */
[----:B------:R-:W-:Y:S01]  /*2e80*/  ULDC UR6, c[0x0][0x284] ;  /* 0x0000a10000067ab9 */ /* 0x000fe20000000800 */
[----:B------:R-:W-:Y:S02]  /*2e90*/  SHF.R.U32.HI R25, RZ, 0x7, R0 ;  /* 0x00000007ff197819 */ /* 0x000fe40000011600 */
[----:B------:R-:W-:Y:S02]  /*2ea0*/  LOP3.LUT R13, R12, 0x7, RZ, 0xc0, !PT ;  /* 0x000000070c0d7812 */ /* 0x000fe400078ec0ff */
[----:B------:R-:W-:-:S02]  /*2eb0*/  SHF.R.U32.HI R24, RZ, 0x1, R24 ;  /* 0x00000001ff187819 */ /* 0x000fc40000011618 */
[----:B------:R-:W-:Y:S02]  /*2ec0*/  LOP3.LUT R12, R25, 0x1, RZ, 0xc0, !PT ;  /* 0x00000001190c7812 */ /* 0x000fe400078ec0ff */
[----:B------:R-:W-:Y:S02]  /*2ed0*/  IADD3 R27, RZ, -R24, -R13 ;  /* 0x80000018ff1b7210 */ /* 0x000fe40007ffe80d */
[----:B------:R-:W-:Y:S01]  /*2ee0*/  LOP3.LUT R25, R0, 0x3, RZ, 0xc0, !PT ;  /* 0x0000000300197812 */ /* 0x000fe200078ec0ff */
[C---:B------:R-:W-:Y:S02]  /*2ef0*/  IMAD.SHL.U32 R28, R12.reuse, 0x40, RZ ;  /* 0x000000400c1c7824 */ /* 0x040fe400078e00ff */
[----:B------:R-:W-:-:S03]  /*2f00*/  IMAD R12, R12, -0x40, R27 ;  /* 0xffffffc00c0c7824 */ /* 0x000fc600078e021b */
[----:B------:R-:W-:Y:S01]  /*2f10*/  LOP3.LUT R13, R28, 0x40, R13, 0xe2, !PT ;  /* 0x000000401c0d7812 */ /* 0x000fe200078ee20d */
[----:B------:R-:W-:Y:S01]  /*2f20*/  IMAD.MOV.U32 R28, RZ, RZ, -0x1 ;  /* 0xffffffffff1c7424 */ /* 0x000fe200078e00ff */
[----:B0-----:R-:W-:Y:S01]  /*2f30*/  ISETP.GE.AND P0, PT, R10, R26, PT ;  /* 0x0000001a0a00720c */ /* 0x001fe20003f06270 */
[----:B------:R-:W-:Y:S01]  /*2f40*/  IMAD R31, R25, -0x2, R26 ;  /* 0xfffffffe191f7824 */ /* 0x000fe200078e021a */
[----:B------:R-:W-:Y:S01]  /*2f50*/  IADD3 R34, -R29, UR6, R12 ;  /* 0x000000061d227c10 */ /* 0x000fe2000fffe10c */
[----:B------:R-:W-:Y:S01]  /*2f60*/  IMAD.WIDE R26, R11, 0x80, RZ ;  /* 0x000000800b1a7825 */ /* 0x000fe200078e02ff */
[----:B------:R-:W-:-:S03]  /*2f70*/  ISETP.GE.OR P0, PT, R29, UR6, P0 ;  /* 0x000000061d007c0c */ /* 0x000fc60008706670 */
[----:B------:R-:W-:Y:S01]  /*2f80*/  IMAD.SHL.U32 R25, R0, 0x2, RZ ;  /* 0x0000000200197824 */ /* 0x000fe200078e00ff */
[----:B------:R-:W-:Y:S01]  /*2f90*/  LOP3.LUT R35, R26, R13, R24, 0xfe, !PT ;  /* 0x0000000d1a237212 */ /* 0x000fe200078efe18 */
[----:B------:R-:W-:-:S03]  /*2fa0*/  IMAD.IADD R29, R31, 0x1, -R10 ;  /* 0x000000011f1d7824 */ /* 0x000fc600078e0a0a */
[----:B------:R-:W-:-:S05]  /*2fb0*/  LOP3.LUT R24, R10, 0x6, R25, 0xf8, !PT ;  /* 0x000000060a187812 */ /* 0x000fca00078ef819 */
[----:B------:R-:W-:Y:S05]  /*2fc0*/  @P0 BRA `(.L_x_35) ;  /* 0x0000004400c00947 */ /* 0x000fea0003800000 */
[----:B------:R-:W0:Y:S01]  /*2fd0*/  LDC.64 R32, c[0x0][0x5c8] ;  /* 0x00017200ff207b82 */ /* 0x000e220000000a00 */
[----:B------:R-:W-:Y:S01]  /*2fe0*/  SHF.R.S32.HI R30, RZ, 0x1f, R7 ;  /* 0x0000001fff1e7819 */ /* 0x000fe20000011407 */
[----:B------:R-:W-:Y:S01]  /*2ff0*/  ULDC.64 UR6, c[0x0][0x5d0] ;  /* 0x0001740000067ab9 */ /* 0x000fe20000000a00 */
[----:B------:R-:W-:Y:S01]  /*3000*/  SHF.R.S32.HI R25, RZ, 0x1f, R24 ;  /* 0x0000001fff197819 */ /* 0x000fe20000011418 */
[----:B------:R-:W-:Y:S02]  /*3010*/  BSSY B0, `(.L_x_35) ;  /* 0x000046b000007945 */ /* 0x000fe40003800000 */
[----:B------:R-:W-:-:S04]  /*3020*/  IMAD R10, R30, UR6, RZ ;  /* 0x000000061e0a7c24 */ /* 0x000fc8000f8e02ff */
[C---:B------:R-:W-:Y:S02]  /*3030*/  IMAD R13, R7.reuse, UR7, R10 ;  /* 0x00000007070d7c24 */ /* 0x040fe4000f8e020a */
[----:B------:R-:W-:Y:S01]  /*3040*/  IMAD.WIDE.U32 R10, R7, UR6, R24 ;  /* 0x00000006070a7c25 */ /* 0x000fe2000f8e0018 */
[----:B------:R-:W-:-:S03]  /*3050*/  ULDC.64 UR6, c[0x0][0x5c0] ;  /* 0x0001700000067ab9 */ /* 0x000fc60000000a00 */
[----:B------:R-:W-:Y:S02]  /*3060*/  IMAD.IADD R11, R11, 0x1, R13 ;  /* 0x000000010b0b7824 */ /* 0x000fe400078e020d */
[----:B0-----:R-:W-:-:S04]  /*3070*/  IMAD R12, R27, R32, RZ ;  /* 0x000000201b0c7224 */ /* 0x001fc800078e02ff */
[C---:B------:R-:W-:Y:S02]  /*3080*/  IMAD R31, R35.reuse, R33, R12 ;  /* 0x00000021231f7224 */ /* 0x040fe400078e020c */
[----:B------:R-:W-:-:S04]  /*3090*/  IMAD.WIDE.U32 R12, R35, R32, R10 ;  /* 0x00000020230c7225 */ /* 0x000fc800078e000a */
[----:B------:R-:W-:Y:S01]  /*30a0*/  IMAD.IADD R13, R13, 0x1, R31 ;  /* 0x000000010d0d7824 */ /* 0x000fe200078e021f */
[----:B------:R-:W-:Y:S02]  /*30b0*/  LEA R10, P0, R32, R12, 0x3 ;  /* 0x0000000c200a7211 */ /* 0x000fe400078018ff */
[----:B------:R-:W-:Y:S02]  /*30c0*/  IADD3 R12, P1, R12, UR6, RZ ;  /* 0x000000060c0c7c10 */ /* 0x000fe4000ff3e0ff */
[----:B------:R-:W-:Y:S02]  /*30d0*/  LEA.HI.X R11, R32, R13, R33, 0x3, P0 ;  /* 0x0000000d200b7211 */ /* 0x000fe400000f1c21 */
[----:B---3-5:R-:W-:Y:S02]  /*30e0*/  FSETP.NEU.AND P0, PT, R9, RZ, PT ;  /* 0x000000ff0900720b */ /* 0x028fe40003f0d000 */
[----:B------:R-:W-:Y:S02]  /*30f0*/  IADD3 R10, P3, R10, UR6, RZ ;  /* 0x000000060a0a7c10 */ /* 0x000fe4000ff7e0ff */
[----:B------:R-:W-:-:S02]  /*3100*/  IADD3.X R13, R13, UR7, RZ, P1, !PT ;  /* 0x000000070d0d7c10 */ /* 0x000fc40008ffe4ff */
[----:B------:R-:W-:-:S07]  /*3110*/  IADD3.X R11, R11, UR7, RZ, P3, !PT ;  /* 0x000000070b0b7c10 */ /* 0x000fce0009ffe4ff */
[----:B------:R-:W-:Y:S05]  /*3120*/  @!P0 BRA `(.L_x_36) ;  /* 0x00000034005c8947 */ /* 0x000fea0003800000 */
[----:B------:R-:W-:Y:S01]  /*3130*/  ULDC.64 UR6, c[0x0][0x5b8] ;  /* 0x00016e0000067ab9 */ /* 0x000fe20000000a00 */
[----:B------:R-:W-:Y:S01]  /*3140*/  ISETP.GE.AND P0, PT, R34, 0x1, PT ;  /* 0x000000012200780c */ /* 0x000fe20003f06270 */
[----:B------:R-:W-:Y:S01]  /*3150*/  IMAD R32, R30, UR6, RZ ;  /* 0x000000061e207c24 */ /* 0x000fe2000f8e02ff */
[----:B------:R-:W-:Y:S01]  /*3160*/  ULDC.64 UR10, c[0x0][0x5a8] ;  /* 0x00016a00000a7ab9 */ /* 0x000fe20000000a00 */
[----:B------:R-:W-:Y:S01]  /*3170*/  IMAD.WIDE.U32 R30, R7, UR6, R24 ;  /* 0x00000006071e7c25 */ /* 0x000fe2000f8e0018 */
[----:B------:R-:W-:Y:S01]  /*3180*/  ISETP.LT.OR P4, PT, R29, 0x1, !P0 ;  /* 0x000000011d00780c */ /* 0x000fe20004781670 */
[----:B------:R-:W-:Y:S02]  /*3190*/  BSSY B1, `(.L_x_37) ;  /* 0x000000c000017945 */ /* 0x000fe40003800000 */
[----:B------:R-:W-:Y:S01]  /*31a0*/  IMAD R7, R7, UR7, R32 ;  /* 0x0000000707077c24 */ /* 0x000fe2000f8e0220 */
[----:B------:R-:W-:-:S03]  /*31b0*/  ULDC.64 UR6, c[0x0][0x5b0] ;  /* 0x00016c0000067ab9 */ /* 0x000fc60000000a00 */
[----:B------:R-:W-:Y:S02]  /*31c0*/  IMAD.IADD R31, R31, 0x1, R7 ;  /* 0x000000011f1f7824 */ /* 0x000fe400078e0207 */
[----:B------:R-:W-:Y:S02]  /*31d0*/  IMAD R7, R27, UR6, RZ ;  /* 0x000000061b077c24 */ /* 0x000fe4000f8e02ff */
[----:B------:R-:W-:-:S04]  /*31e0*/  IMAD.WIDE.U32 R24, R35, UR6, R30 ;  /* 0x0000000623187c25 */ /* 0x000fc8000f8e001e */
[----:B------:R-:W-:Y:S01]  /*31f0*/  IMAD R7, R35, UR7, R7 ;  /* 0x0000000723077c24 */ /* 0x000fe2000f8e0207 */
[----:B------:R-:W-:-:S04]  /*3200*/  IADD3 R24, P1, R24, UR10, RZ ;  /* 0x0000000a18187c10 */ /* 0x000fc8000ff3e0ff */
[--C-:B------:R-:W-:Y:S02]  /*3210*/  IADD3.X R25, R25, UR11, R7.reuse, P1, !PT ;  /* 0x0000000b19197c10 */ /* 0x100fe40008ffe407 */
[----:B------:R-:W-:Y:S01]  /*3220*/  PRMT R7, RZ, 0x7610, R7 ;  /* 0x00007610ff077816 */ /* 0x000fe20000000007 */
[----:B------:R-:W-:Y:S06]  /*3230*/  @P4 BRA `(.L_x_38) ;  /* 0x0000000000044947 */ /* 0x000fec0003800000 */
[----:B------:R0:W5:Y:S02]  /*3240*/  LDG.E.U8 R7, desc[UR18][R24.64] ;  /* 0x0000001218077981 */ /* 0x000164000c1e1100 */
.L_x_38:
[----:B------:R-:W-:Y:S05]  /*3250*/  BSYNC B1 ;  /* 0x0000000000017941 */ /* 0x000fea0003800000 */
.L_x_37:
[----:B-----5:R-:W-:Y:S01]  /*3260*/  LOP3.LUT R7, R7, 0xff, RZ, 0xc0, !PT ;  /* 0x000000ff07077812 */ /* 0x020fe200078ec0ff */
[----:B------:R-:W-:Y:S01]  /*3270*/  BSSY B1, `(.L_x_39) ;  /* 0x000000b000017945 */ /* 0x000fe20003800000 */
[----:B------:R-:W-:Y:S02]  /*3280*/  ISETP.LT.OR P3, PT, R29, 0x2, !P0 ;  /* 0x000000021d00780c */ /* 0x000fe40004761670 */
[----:B------:R-:W-:-:S05]  /*3290*/  F2FP.F16.E4M3.UNPACK_B R7, R7 ;  /* 0x00000007ff07723e */ /* 0x000fca00020006ff */
[----:B------:R-:W-:Y:S01]  /*32a0*/  HADD2.F32 R32, -RZ, R7.H0_H0 ;  /* 0x20000007ff207230 */ /* 0x000fe20000004100 */
[----:B------:R-:W-:-:S04]  /*32b0*/  PRMT R7, RZ, 0x7610, R7 ;  /* 0x00007610ff077816 */ /* 0x000fc80000000007 */
[----:B------:R-:W-:-:S04]  /*32c0*/  FMUL R32, R32, R9 ;  /* 0x0000000920207220 */ /* 0x000fc80000400000 */
[----:B--2---:R-:W-:-:S05]  /*32d0*/  FFMA R32, R143, R8, R32 ;  /* 0x000000088f207223 */ /* 0x004fca0000000020 */
[----:B------:R-:W-:-:S05]  /*32e0*/  F2FP.SATFINITE.E4M3.F32.PACK_AB_MERGE_C R33, RZ, R32, RZ ;  /* 0x00000020ff21723e */ /* 0x000fca00048070ff */
[----:B------:R1:W-:Y:S01]  /*32f0*/  @!P4 STG.E.U8 desc[UR18][R12.64], R33 ;  /* 0x000000210c00c986 */ /* 0x0003e2000c101112 */
[----:B------:R-:W-:Y:S05]  /*3300*/  @P3 BRA `(.L_x_40) ;  /* 0x0000000000043947 */ /* 0x000fea0003800000 */
[----:B------:R2:W5:Y:S02]  /*3310*/  LDG.E.U8 R7, desc[UR18][R24.64+0x1] ;  /* 0x0000011218077981 */ /* 0x000564000c1e1100 */
.L_x_40:
[----:B------:R-:W-:Y:S05]  /*3320*/  BSYNC B1 ;  /* 0x0000000000017941 */ /* 0x000fea0003800000 */
.L_x_39:
[----:B-----5:R-:W-:Y:S01]  /*3330*/  LOP3.LUT R7, R7, 0xff, RZ, 0xc0, !PT ;  /* 0x000000ff07077812 */ /* 0x020fe200078ec0ff */
[----:B------:R-:W-:Y:S01]  /*3340*/  BSSY B1, `(.L_x_41) ;  /* 0x0000013000017945 */ /* 0x000fe20003800000 */
[----:B-1----:R-:W-:Y:S02]  /*3350*/  IADD3 R33, P1, R35, 0x8, RZ ;  /* 0x0000000823217810 */ /* 0x002fe40007f3e0ff */
[----:B------:R-:W-:-:S03]  /*3360*/  F2FP.F16.E4M3.UNPACK_B R7, R7 ;  /* 0x00000007ff07723e */ /* 0x000fc600020006ff */
[----:B------:R-:W-:Y:S01]  /*3370*/  IMAD.X R27, RZ, RZ, R27, P1 ;  /* 0x000000ffff1b7224 */ /* 0x000fe200008e061b */
[----:B------:R-:W-:Y:S01]  /*3380*/  ISETP.GE.AND P1, PT, R34, 0x9, PT ;  /* 0x000000092200780c */ /* 0x000fe20003f26270 */
[----:B------:R-:W-:Y:S02]  /*3390*/  HADD2.F32 R26, -RZ, R7.H0_H0 ;  /* 0x20000007ff1a7230 */ /* 0x000fe40000004100 */
[----:B------:R-:W-:Y:S01]  /*33a0*/  IMAD.WIDE.U32 R30, R33, UR6, R30 ;  /* 0x00000006211e7c25 */ /* 0x000fe2000f8e001e */
[----:B------:R-:W-:-:S03]  /*33b0*/  ISETP.LT.OR P5, PT, R29, 0x1, !P1 ;  /* 0x000000011d00780c */ /* 0x000fc60004fa1670 */
[----:B------:R-:W-:Y:S01]  /*33c0*/  FMUL R7, R26, R9 ;  /* 0x000000091a077220 */ /* 0x000fe20000400000 */
[----:B------:R-:W-:-:S03]  /*33d0*/  IMAD R26, R27, UR6, RZ ;  /* 0x000000061b1a7c24 */ /* 0x000fc6000f8e02ff */
[----:B------:R-:W-:Y:S01]  /*33e0*/  FFMA R7, R138, R8, R7 ;  /* 0x000000088a077223 */ /* 0x000fe20000000007 */
[----:B------:R-:W-:Y:S01]  /*33f0*/  IMAD R33, R33, UR7, R26 ;  /* 0x0000000721217c24 */ /* 0x000fe2000f8e021a */
[----:B------:R-:W-:-:S03]  /*3400*/  IADD3 R26, P4, R30, UR10, RZ ;  /* 0x0000000a1e1a7c10 */ /* 0x000fc6000ff9e0ff */
[----:B------:R-:W-:Y:S02]  /*3410*/  F2FP.SATFINITE.E4M3.F32.PACK_AB_MERGE_C R35, RZ, R7, RZ ;  /* 0x00000007ff23723e */ /* 0x000fe400048070ff */
[----:B------:R-:W-:Y:S02]  /*3420*/  IADD3.X R27, R31, UR11, R33, P4, !PT ;  /* 0x0000000b1f1b7c10 */ /* 0x000fe4000a7fe421 */
[----:B------:R-:W-:Y:S01]  /*3430*/  PRMT R7, RZ, 0x7610, R7 ;  /* 0x00007610ff077816 */ /* 0x000fe20000000007 */
[----:B------:R1:W-:Y:S01]  /*3440*/  @!P3 STG.E.U8 desc[UR18][R12.64+0x1], R35 ;  /* 0x000001230c00b986 */ /* 0x0003e2000c101112 */
[----:B------:R-:W-:Y:S05]  /*3450*/  @P5 BRA `(.L_x_42) ;  /* 0x0000000000045947 */ /* 0x000fea0003800000 */
[----:B------:R3:W5:Y:S02]  /*3460*/  LDG.E.U8 R7, desc[UR18][R26.64] ;  /* 0x000000121a077981 */ /* 0x000764000c1e1100 */
.L_x_42:
[----:B------:R-:W-:Y:S05]  /*3470*/  BSYNC B1 ;  /* 0x0000000000017941 */ /* 0x000fea0003800000 */
.L_x_41:
[----:B-----5:R-:W-:Y:S01]  /*3480*/  LOP3.LUT R7, R7, 0xff, RZ, 0xc0, !PT ;  /* 0x000000ff07077812 */ /* 0x020fe200078ec0ff */
[----:B------:R-:W-:Y:S01]  /*3490*/  BSSY B1, `(.L_x_43) ;  /* 0x000000b000017945 */ /* 0x000fe20003800000 */
[----:B------:R-:W-:Y:S02]  /*34a0*/  ISETP.LT.OR P3, PT, R29, 0x2, !P1 ;  /* 0x000000021d00780c */ /* 0x000fe40004f61670 */
[----:B------:R-:W-:-:S05]  /*34b0*/  F2FP.F16.E4M3.UNPACK_B R7, R7 ;  /* 0x00000007ff07723e */ /* 0x000fca00020006ff */
[----:B------:R-:W-:Y:S01]  /*34c0*/  HADD2.F32 R30, -RZ, R7.H0_H0 ;  /* 0x20000007ff1e7230 */ /* 0x000fe20000004100 */
[----:B------:R-:W-:-:S04]  /*34d0*/  PRMT R7, RZ, 0x7610, R7 ;  /* 0x00007610ff077816 */ /* 0x000fc80000000007 */
[----:B------:R-:W-:-:S04]  /*34e0*/  FMUL R30, R30, R9 ;  /* 0x000000091e1e7220 */ /* 0x000fc80000400000 */
[----:B------:R-:W-:-:S05]  /*34f0*/  FFMA R30, R141, R8, R30 ;  /* 0x000000088d1e7223 */ /* 0x000fca000000001e */
[----:B------:R-:W-:-:S05]  /*3500*/  F2FP.SATFINITE.E4M3.F32.PACK_AB_MERGE_C R31, RZ, R30, RZ ;  /* 0x0000001eff1f723e */ /* 0x000fca00048070ff */
[----:B------:R4:W-:Y:S01]  /*3510*/  @!P5 STG.E.U8 desc[UR18][R10.64], R31 ;  /* 0x0000001f0a00d986 */ /* 0x0009e2000c101112 */
[----:B------:R-:W-:Y:S05]  /*3520*/  @P3 BRA `(.L_x_44) ;  /* 0x0000000000043947 */ /* 0x000fea0003800000 */
[----:B------:R0:W5:Y:S02]  /*3530*/  LDG.E.U8 R7, desc[UR18][R26.64+0x1] ;  /* 0x000001121a077981 */ /* 0x000164000c1e1100 */
.L_x_44:
[----:B------:R-:W-:Y:S05]  /*3540*/  BSYNC B1 ;  /* 0x0000000000017941 */ /* 0x000fea0003800000 */
.L_x_43:
[----:B-----5:R-:W-:Y:S01]  /*3550*/  LOP3.LUT R7, R7, 0xff, RZ, 0xc0, !PT ;  /* 0x000000ff07077812 */ /* 0x020fe200078ec0ff */
[----:B------:R-:W-:Y:S01]  /*3560*/  BSSY B1, `(.L_x_45) ;  /* 0x000000b000017945 */ /* 0x000fe20003800000 */
[----:B------:R-:W-:Y:S02]  /*3570*/  ISETP.LT.OR P4, PT, R29, 0x9, !P0 ;  /* 0x000000091d00780c */ /* 0x000fe40004781670 */
[----:B------:R-:W-:-:S05]  /*3580*/  F2FP.F16.E4M3.UNPACK_B R7, R7 ;  /* 0x00000007ff07723e */ /* 0x000fca00020006ff */
[----:B------:R-:W-:-:S05]  /*3590*/  HADD2.F32 R30, -RZ, R7.H0_H0 ;  /* 0x20000007ff1e7230 */ /* 0x000fca0000004100 */
[----:B------:R-:W-:-:S04]  /*35a0*/  FMUL R7, R30, R9 ;  /* 0x000000091e077220 */ /* 0x000fc80000400000 */
[----:B------:R-:W-:-:S05]  /*35b0*/  FFMA R7, R136, R8, R7 ;  /* 0x0000000888077223 */ /* 0x000fca0000000007 */
[----:B----4-:R-:W-:Y:S02]  /*35c0*/  F2FP.SATFINITE.E4M3.F32.PACK_AB_MERGE_C R31, RZ, R7, RZ ;  /* 0x00000007ff1f723e */ /* 0x010fe400048070ff */
[----:B------:R-:W-:-:S03]  /*35d0*/  PRMT R7, RZ, 0x7610, R7 ;  /* 0x00007610ff077816 */ /* 0x000fc60000000007 */
[----:B------:R4:W-:Y:S01]  /*35e0*/  @!P3 STG.E.U8 desc[UR18][R10.64+0x1], R31 ;  /* 0x0000011f0a00b986 */ /* 0x0009e2000c101112 */
[----:B------:R-:W-:Y:S05]  /*35f0*/  @P4 BRA `(.L_x_46) ;  /* 0x0000000000044947 */ /* 0x000fea0003800000 */
[----:B------:R0:W5:Y:S02]  /*3600*/  LDG.E.U8 R7, desc[UR18][R24.64+0x8] ;  /* 0x0000081218077981 */ /* 0x000164000c1e1100 */
.L_x_46:
[----:B------:R-:W-:Y:S05]  /*3610*/  BSYNC B1 ;  /* 0x0000000000017941 */ /* 0x000fea0003800000 */
.L_x_45:
        /* <DEDUP_REMOVED lines=8> */
[----:B----4-:R-:W-:-:S05]  /*36a0*/  F2FP.SATFINITE.E4M3.F32.PACK_AB_MERGE_C R31, RZ, R30, RZ ;  /* 0x0000001eff1f723e */ /* 0x010fca00048070ff */
[----:B------:R4:W-:Y:S01]  /*36b0*/  @!P4 STG.E.U8 desc[UR18][R12.64+0x8], R31 ;  /* 0x0000081f0c00c986 */ /* 0x0009e2000c101112 */
[----:B------:R-:W-:Y:S05]  /*36c0*/  @P3 BRA `(.L_x_48) ;  /* 0x0000000000043947 */ /* 0x000fea0003800000 */
[----:B------:R0:W5:Y:S02]  /*36d0*/  LDG.E.U8 R7, desc[UR18][R24.64+0x9] ;  /* 0x0000091218077981 */ /* 0x000164000c1e1100 */
.L_x_48:
[----:B------:R-:W-:Y:S05]  /*36e0*/  BSYNC B1 ;  /* 0x0000000000017941 */ /* 0x000fea0003800000 */
.L_x_47:
        /* <DEDUP_REMOVED lines=12> */
.L_x_50:
[----:B------:R-:W-:Y:S05]  /*37b0*/  BSYNC B1 ;  /* 0x0000000000017941 */ /* 0x000fea0003800000 */
.L_x_49:
        /* <DEDUP_REMOVED lines=12> */
.L_x_52:
[----:B------:R-:W-:Y:S05]  /*3880*/  BSYNC B1 ;  /* 0x0000000000017941 */ /* 0x000fea0003800000 */
.L_x_51:
        /* <DEDUP_REMOVED lines=12> */
.L_x_54:
[----:B------:R-:W-:Y:S05]  /*3950*/  BSYNC B1 ;  /* 0x0000000000017941 */ /* 0x000fea0003800000 */
.L_x_53:
        /* <DEDUP_REMOVED lines=12> */
.L_x_56:
[----:B------:R-:W-:Y:S05]  /*3a20*/  BSYNC B1 ;  /* 0x0000000000017941 */ /* 0x000fea0003800000 */
.L_x_55:
        /* <DEDUP_REMOVED lines=12> */
.L_x_58:
[----:B------:R-:W-:Y:S05]  /*3af0*/  BSYNC B1 ;  /* 0x0000000000017941 */ /* 0x000fea0003800000 */
.L_x_57:
        /* <DEDUP_REMOVED lines=12> */
.L_x_60:
[----:B------:R-:W-:Y:S05]  /*3bc0*/  BSYNC B1 ;  /* 0x0000000000017941 */ /* 0x000fea0003800000 */
.L_x_59:
        /* <DEDUP_REMOVED lines=12> */
.L_x_62:
[----:B------:R-:W-:Y:S05]  /*3c90*/  BSYNC B1 ;  /* 0x0000000000017941 */ /* 0x000fea0003800000 */
.L_x_61:
        /* <DEDUP_REMOVED lines=12> */
.L_x_64:
[----:B------:R-:W-:Y:S05]  /*3d60*/  BSYNC B1 ;  /* 0x0000000000017941 */ /* 0x000fea0003800000 */
.L_x_63:
        /* <DEDUP_REMOVED lines=12> */
.L_x_66:
[----:B------:R-:W-:Y:S05]  /*3e30*/  BSYNC B1 ;  /* 0x0000000000017941 */ /* 0x000fea0003800000 */
.L_x_65:
        /* <DEDUP_REMOVED lines=12> */
.L_x_68:
[----:B------:R-:W-:Y:S05]  /*3f00*/  BSYNC B1 ;  /* 0x0000000000017941 */ /* 0x000fea0003800000 */
.L_x_67:
        /* <DEDUP_REMOVED lines=12> */
.L_x_70:
[----:B------:R-:W-:Y:S05]  /*3fd0*/  BSYNC B1 ;  /* 0x0000000000017941 */ /* 0x000fea0003800000 */
.L_x_69:
        /* <DEDUP_REMOVED lines=12> */
.L_x_72:
[----:B------:R-:W-:Y:S05]  /*40a0*/  BSYNC B1 ;  /* 0x0000000000017941 */ /* 0x000fea0003800000 */
.L_x_71:
        /* <DEDUP_REMOVED lines=12> */
.L_x_74:
[----:B------:R-:W-:Y:S05]  /*4170*/  BSYNC B1 ;  /* 0x0000000000017941 */ /* 0x000fea0003800000 */
.L_x_73:
        /* <DEDUP_REMOVED lines=12> */
.L_x_76:
[----:B------:R-:W-:Y:S05]  /*4240*/  BSYNC B1 ;  /* 0x0000000000017941 */ /* 0x000fea0003800000 */
.L_x_75:
        /* <DEDUP_REMOVED lines=12> */
.L_x_78:
[----:B------:R-:W-:Y:S05]  /*4310*/  BSYNC B1 ;  /* 0x0000000000017941 */ /* 0x000fea0003800000 */
.L_x_77:
        /* <DEDUP_REMOVED lines=12> */
.L_x_80:
[----:B------:R-:W-:Y:S05]  /*43e0*/  BSYNC B1 ;  /* 0x0000000000017941 */ /* 0x000fea0003800000 */
.L_x_79:
        /* <DEDUP_REMOVED lines=12> */
.L_x_82:
[----:B------:R-:W-:Y:S05]  /*44b0*/  BSYNC B1 ;  /* 0x0000000000017941 */ /* 0x000fea0003800000 */
.L_x_81:
        /* <DEDUP_REMOVED lines=12> */
.L_x_84:
[----:B------:R-:W-:Y:S05]  /*4580*/  BSYNC B1 ;  /* 0x0000000000017941 */ /* 0x000fea0003800000 */
.L_x_83:
        /* <DEDUP_REMOVED lines=12> */
.L_x_86:
[----:B------:R-:W-:Y:S05]  /*4650*/  BSYNC B1 ;  /* 0x0000000000017941 */ /* 0x000fea0003800000 */
.L_x_85:
        /* <DEDUP_REMOVED lines=12> */
.L_x_88:
[----:B------:R-:W-:Y:S05]  /*4720*/  BSYNC B1 ;  /* 0x0000000000017941 */ /* 0x000fea0003800000 */
.L_x_87:
        /* <DEDUP_REMOVED lines=12> */
.L_x_90:
[----:B------:R-:W-:Y:S05]  /*47f0*/  BSYNC B1 ;  /* 0x0000000000017941 */ /* 0x000fea0003800000 */
.L_x_89:
        /* <DEDUP_REMOVED lines=12> */
.L_x_92:
[----:B------:R-:W-:Y:S05]  /*48c0*/  BSYNC B1 ;  /* 0x0000000000017941 */ /* 0x000fea0003800000 */
.L_x_91:
        /* <DEDUP_REMOVED lines=12> */
.L_x_94:
[----:B------:R-:W-:Y:S05]  /*4990*/  BSYNC B1 ;  /* 0x0000000000017941 */ /* 0x000fea0003800000 */
.L_x_93:
        /* <DEDUP_REMOVED lines=12> */
.L_x_96:
[----:B------:R-:W-:Y:S05]  /*4a60*/  BSYNC B1 ;  /* 0x0000000000017941 */ /* 0x000fea0003800000 */
.L_x_95:
        /* <DEDUP_REMOVED lines=12> */
.L_x_98:
[----:B------:R-:W-:Y:S05]  /*4b30*/  BSYNC B1 ;  /* 0x0000000000017941 */ /* 0x000fea0003800000 */
.L_x_97:
        /* <DEDUP_REMOVED lines=12> */
.L_x_100:
[----:B------:R-:W-:Y:S05]  /*4c00*/  BSYNC B1 ;  /* 0x0000000000017941 */ /* 0x000fea0003800000 */
.L_x_99:
        /* <DEDUP_REMOVED lines=12> */
.L_x_102:
[----:B------:R-:W-:Y:S05]  /*4cd0*/  BSYNC B1 ;  /* 0x0000000000017941 */ /* 0x000fea0003800000 */
.L_x_101:
        /* <DEDUP_REMOVED lines=12> */
.L_x_104:
[----:B------:R-:W-:Y:S05]  /*4da0*/  BSYNC B1 ;  /* 0x0000000000017941 */ /* 0x000fea0003800000 */
.L_x_103:
        /* <DEDUP_REMOVED lines=12> */
.L_x_106:
[----:B------:R-:W-:Y:S05]  /*4e70*/  BSYNC B1 ;  /* 0x0000000000017941 */ /* 0x000fea0003800000 */
.L_x_105:
        /* <DEDUP_REMOVED lines=12> */
.L_x_108:
[----:B------:R-:W-:Y:S05]  /*4f40*/  BSYNC B1 ;  /* 0x0000000000017941 */ /* 0x000fea0003800000 */
.L_x_107:
        /* <DEDUP_REMOVED lines=12> */
.L_x_110:
[----:B------:R-:W-:Y:S05]  /*5010*/  BSYNC B1 ;  /* 0x0000000000017941 */ /* 0x000fea0003800000 */
.L_x_109:
        /* <DEDUP_REMOVED lines=12> */
.L_x_112:
[----:B------:R-:W-:Y:S05]  /*50e0*/  BSYNC B1 ;  /* 0x0000000000017941 */ /* 0x000fea0003800000 */
.L_x_111:
        /* <DEDUP_REMOVED lines=12> */
.L_x_114:
[----:B------:R-:W-:Y:S05]  /*51b0*/  BSYNC B1 ;  /* 0x0000000000017941 */ /* 0x000fea0003800000 */
.L_x_113:
        /* <DEDUP_REMOVED lines=12> */
.L_x_116:
[----:B------:R-:W-:Y:S05]  /*5280*/  BSYNC B1 ;  /* 0x0000000000017941 */ /* 0x000fea0003800000 */
.L_x_115:
        /* <DEDUP_REMOVED lines=12> */
.L_x_118:
[----:B------:R-:W-:Y:S05]  /*5350*/  BSYNC B1 ;  /* 0x0000000000017941 */ /* 0x000fea0003800000 */
.L_x_117:
        /* <DEDUP_REMOVED lines=12> */
.L_x_120:
[----:B------:R-:W-:Y:S05]  /*5420*/  BSYNC B1 ;  /* 0x0000000000017941 */ /* 0x000fea0003800000 */
.L_x_119:
        /* <DEDUP_REMOVED lines=12> */
.L_x_122:
[----:B------:R-:W-:Y:S05]  /*54f0*/  BSYNC B1 ;  /* 0x0000000000017941 */ /* 0x000fea0003800000 */
.L_x_121:
        /* <DEDUP_REMOVED lines=12> */
.L_x_124:
[----:B------:R-:W-:Y:S05]  /*55c0*/  BSYNC B1 ;  /* 0x0000000000017941 */ /* 0x000fea0003800000 */
.L_x_123:
        /* <DEDUP_REMOVED lines=12> */
.L_x_126:
[----:B------:R-:W-:Y:S05]  /*5690*/  BSYNC B1 ;  /* 0x0000000000017941 */ /* 0x000fea0003800000 */
.L_x_125:
        /* <DEDUP_REMOVED lines=12> */
.L_x_128:
[----:B------:R-:W-:Y:S05]  /*5760*/  BSYNC B1 ;  /* 0x0000000000017941 */ /* 0x000fea0003800000 */
.L_x_127:
        /* <DEDUP_REMOVED lines=12> */
.L_x_130:
[----:B------:R-:W-:Y:S05]  /*5830*/  BSYNC B1 ;  /* 0x0000000000017941 */ /* 0x000fea0003800000 */
.L_x_129:
        /* <DEDUP_REMOVED lines=12> */
.L_x_132:
[----:B------:R-:W-:Y:S05]  /*5900*/  BSYNC B1 ;  /* 0x0000000000017941 */ /* 0x000fea0003800000 */
.L_x_131:
        /* <DEDUP_REMOVED lines=12> */
.L_x_134:
[----:B------:R-:W-:Y:S05]  /*59d0*/  BSYNC B1 ;  /* 0x0000000000017941 */ /* 0x000fea0003800000 */
.L_x_133:
        /* <DEDUP_REMOVED lines=12> */
.L_x_136:
[----:B------:R-:W-:Y:S05]  /*5aa0*/  BSYNC B1 ;  /* 0x0000000000017941 */ /* 0x000fea0003800000 */
.L_x_135:
        /* <DEDUP_REMOVED lines=12> */
.L_x_138:
[----:B------:R-:W-:Y:S05]  /*5b70*/  BSYNC B1 ;  /* 0x0000000000017941 */ /* 0x000fea0003800000 */
.L_x_137:
        /* <DEDUP_REMOVED lines=12> */
.L_x_140:
[----:B------:R-:W-:Y:S05]  /*5c40*/  BSYNC B1 ;  /* 0x0000000000017941 */ /* 0x000fea0003800000 */
.L_x_139:
        /* <DEDUP_REMOVED lines=12> */
.L_x_142:
[----:B------:R-:W-:Y:S05]  /*5d10*/  BSYNC B1 ;  /* 0x0000000000017941 */ /* 0x000fea0003800000 */
.L_x_141:
        /* <DEDUP_REMOVED lines=12> */
.L_x_144:
[----:B------:R-:W-:Y:S05]  /*5de0*/  BSYNC B1 ;  /* 0x0000000000017941 */ /* 0x000fea0003800000 */
.L_x_143:
        /* <DEDUP_REMOVED lines=12> */
.L_x_146:
[----:B------:R-:W-:Y:S05]  /*5eb0*/  BSYNC B1 ;  /* 0x0000000000017941 */ /* 0x000fea0003800000 */
.L_x_145:
        /* <DEDUP_REMOVED lines=12> */
.L_x_148:
[----:B------:R-:W-:Y:S05]  /*5f80*/  BSYNC B1 ;  /* 0x0000000000017941 */ /* 0x000fea0003800000 */
.L_x_147:
        /* <DEDUP_REMOVED lines=12> */
.L_x_150:
[----:B------:R-:W-:Y:S05]  /*6050*/  BSYNC B1 ;  /* 0x0000000000017941 */ /* 0x000fea0003800000 */
.L_x_149:
        /* <DEDUP_REMOVED lines=12> */
.L_x_152:
[----:B------:R-:W-:Y:S05]  /*6120*/  BSYNC B1 ;  /* 0x0000000000017941 */ /* 0x000fea0003800000 */
.L_x_151:
        /* <DEDUP_REMOVED lines=12> */
.L_x_154:
[----:B------:R-:W-:Y:S05]  /*61f0*/  BSYNC B1 ;  /* 0x0000000000017941 */ /* 0x000fea0003800000 */
.L_x_153:
        /* <DEDUP_REMOVED lines=8> */
[----:B0-----:R-:W-:-:S05]  /*6280*/  F2FP.SATFINITE.E4M3.F32.PACK_AB_MERGE_C R19, RZ, R20, RZ ;  /* 0x00000014ff13723e */ /* 0x001fca00048070ff */
[----:B------:R0:W-:Y:S01]  /*6290*/  @!P4 STG.E.U8 desc[UR18][R10.64+0x70], R19 ;  /* 0x000070130a00c986 */ /* 0x0001e2000c101112 */
[----:B------:R-:W-:Y:S05]  /*62a0*/  @P3 BRA `(.L_x_156) ;  /* 0x0000000000043947 */ /* 0x000fea0003800000 */
[----:B------:R0:W5:Y:S02]  /*62b0*/  LDG.E.U8 R7, desc[UR18][R26.64+0x71] ;  /* 0x000071121a077981 */ /* 0x000164000c1e1100 */
.L_x_156:
[----:B------:R-:W-:Y:S05]  /*62c0*/  BSYNC B1 ;  /* 0x0000000000017941 */ /* 0x000fea0003800000 */
.L_x_155:
[----:B-----5:R-:W-:Y:S01]  /*62d0*/  LOP3.LUT R7, R7, 0xff, RZ, 0xc0, !PT ;  /* 0x000000ff07077812 */ /* 0x020fe200078ec0ff */
[----:B------:R-:W-:Y:S01]  /*62e0*/  BSSY B1, `(.L_x_157) ;  /* 0x000000b000017945 */ /* 0x000fe20003800000 */
[----:B------:R-:W-:Y:S02]  /*62f0*/  ISETP.LT.OR P4, PT, R29, 0x79, !P0 ;  /* 0x000000791d00780c */ /* 0x000fe40004781670 */
[----:B------:R-:W-:-:S05]  /*6300*/  F2FP.F16.E4M3.UNPACK_B R7, R7 ;  /* 0x00000007ff07723e */ /* 0x000fca00020006ff */
[----:B------:R-:W-:-:S05]  /*6310*/  HADD2.F32 R20, -RZ, R7.H0_H0 ;  /* 0x20000007ff147230 */ /* 0x000fca0000004100 */
[----:B------:R-:W-:-:S04]  /*6320*/  FMUL R7, R20, R9 ;  /* 0x0000000914077220 */ /* 0x000fc80000400000 */
[----:B------:R-:W-:-:S05]  /*6330*/  FFMA R7, R18, R8, R7 ;  /* 0x0000000812077223 */ /* 0x000fca0000000007 */
[----:B0-----:R-:W-:Y:S02]  /*6340*/  F2FP.SATFINITE.E4M3.F32.PACK_AB_MERGE_C R19, RZ, R7, RZ ;  /* 0x00000007ff13723e */ /* 0x001fe400048070ff */
[----:B------:R-:W-:-:S03]  /*6350*/  PRMT R7, RZ, 0x7610, R7 ;  /* 0x00007610ff077816 */ /* 0x000fc60000000007 */
[----:B------:R0:W-:Y:S01]  /*6360*/  @!P3 STG.E.U8 desc[UR18][R10.64+0x71], R19 ;  /* 0x000071130a00b986 */ /* 0x0001e2000c101112 */
[----:B------:R-:W-:Y:S05]  /*6370*/  @P4 BRA `(.L_x_158) ;  /* 0x0000000000044947 */ /* 0x000fea0003800000 */
[----:B------:R0:W5:Y:S02]  /*6380*/  LDG.E.U8 R7, desc[UR18][R24.64+0x78] ;  /* 0x0000781218077981 */ /* 0x000164000c1e1100 */
.L_x_158:
[----:B------:R-:W-:Y:S05]  /*6390*/  BSYNC B1 ;  /* 0x0000000000017941 */ /* 0x000fea0003800000 */
.L_x_157:
        /* <DEDUP_REMOVED lines=12> */
.L_x_160:
[----:B------:R-:W-:Y:S05]  /*6460*/  BSYNC B1 ;  /* 0x0000000000017941 */ /* 0x000fea0003800000 */
.L_x_159:
        /* <DEDUP_REMOVED lines=12> */
.L_x_162:
[----:B------:R-:W-:Y:S05]  /*6530*/  BSYNC B1 ;  /* 0x0000000000017941 */ /* 0x000fea0003800000 */
.L_x_161:
[----:B-----5:R-:W-:Y:S01]  /*6540*/  LOP3.LUT R7, R7, 0xff, RZ, 0xc0, !PT ;  /* 0x000000ff07077812 */ /* 0x020fe200078ec0ff */
[----:B------:R-:W-:Y:S01]  /*6550*/  BSSY B1, `(.L_x_163) ;  /* 0x000000b000017945 */ /* 0x000fe20003800000 */
[----:B------:R-:W-:Y:S02]  /*6560*/  ISETP.LT.OR P1, PT, R29, 0x7a, !P1 ;  /* 0x0000007a1d00780c */ /* 0x000fe40004f21670 */
[----:B------:R-:W-:-:S05]  /*6570*/  F2FP.F16.E4M3.UNPACK_B R7, R7 ;  /* 0x00000007ff07723e */ /* 0x000fca00020006ff */
[----:B01----:R-:W-:Y:S01]  /*6580*/  HADD2.F32 R12, -RZ, R7.H0_H0 ;  /* 0x20000007ff0c7230 */ /* 0x003fe20000004100 */
[----:B------:R-:W-:-:S04]  /*6590*/  PRMT R7, RZ, 0x7610, R7 ;  /* 0x00007610ff077816 */ /* 0x000fc80000000007 */
[----:B------:R-:W-:-:S04]  /*65a0*/  FMUL R12, R12, R9 ;  /* 0x000000090c0c7220 */ /* 0x000fc80000400000 */
[----:B------:R-:W-:-:S05]  /*65b0*/  FFMA R12, R17, R8, R12 ;  /* 0x00000008110c7223 */ /* 0x000fca000000000c */
[----:B------:R-:W-:-:S05]  /*65c0*/  F2FP.SATFINITE.E4M3.F32.PACK_AB_MERGE_C R13, RZ, R12, RZ ;  /* 0x0000000cff0d723e */ /* 0x000fca00048070ff */
[----:B------:R0:W-:Y:S01]  /*65d0*/  @!P3 STG.E.U8 desc[UR18][R10.64+0x78], R13 ;  /* 0x0000780d0a00b986 */ /* 0x0001e2000c101112 */
[----:B------:R-:W-:Y:S05]  /*65e0*/  @P1 BRA `(.L_x_164) ;  /* 0x0000000000041947 */ /* 0x000fea0003800000 */
[----:B------:R1:W5:Y:S02]  /*65f0*/  LDG.E.U8 R7, desc[UR18][R26.64+0x79] ;  /* 0x000079121a077981 */ /* 0x000364000c1e1100 */
.L_x_164:
[----:B------:R-:W-:Y:S05]  /*6600*/  BSYNC B1 ;  /* 0x0000000000017941 */ /* 0x000fea0003800000 */
.L_x_163:
[----:B------:R-:W-:Y:S05]  /*6610*/  @P1 BRA `(.L_x_165) ;  /* 0x0000001000281947 */ /* 0x000fea0003800000 */
[----:B-----5:R-:W-:-:S04]  /*6620*/  LOP3.LUT R7, R7, 0xff, RZ, 0xc0, !PT ;  /* 0x000000ff07077812 */ /* 0x020fc800078ec0ff */
[----:B------:R-:W-:-:S05]  /*6630*/  F2FP.F16.E4M3.UNPACK_B R7, R7 ;  /* 0x00000007ff07723e */ /* 0x000fca00020006ff */
[----:B------:R-:W-:-:S05]  /*6640*/  HADD2.F32 R12, -RZ, R7.H0_H0 ;  /* 0x20000007ff0c7230 */ /* 0x000fca0000004100 */
[----:B------:R-:W-:-:S04]  /*6650*/  FMUL R7, R12, R9 ;  /* 0x000000090c077220 */ /* 0x000fc80000400000 */
[----:B------:R-:W-:-:S05]  /*6660*/  FFMA R7, R16, R8, R7 ;  /* 0x0000000810077223 */ /* 0x000fca0000000007 */
[----:B------:R-:W-:-:S05]  /*6670*/  F2FP.SATFINITE.E4M3.F32.PACK_AB_MERGE_C R7, RZ, R7, RZ ;  /* 0x00000007ff07723e */ /* 0x000fca00048070ff */
[----:B------:R0:W-:Y:S01]  /*6680*/  STG.E.U8 desc[UR18][R10.64+0x79], R7 ;  /* 0x000079070a007986 */ /* 0x0001e2000c101112 */
[----:B------:R-:W-:Y:S05]  /*6690*/  BRA `(.L_x_165) ;  /* 0x0000001000087947 */ /* 0x000fea0003800000 */
.L_x_36:
[----:B------:R-:W-:Y:S01]  /*66a0*/  ISETP.GE.AND P1, PT, R34, 0x1, PT ;  /* 0x000000012200780c */ /* 0x000fe20003f26270 */
[-C--:B--2---:R-:W-:Y:S01]  /*66b0*/  FMUL R143, R143, R8.reuse ;  /* 0x000000088f8f7220 */ /* 0x084fe20000400000 */
[-C--:B------:R-:W-:Y:S01]  /*66c0*/  FMUL R138, R138, R8.reuse ;  /* 0x000000088a8a7220 */ /* 0x080fe20000400000 */
[----:B------:R-:W-:Y:S01]  /*66d0*/  ISETP.GE.AND P0, PT, R34, 0x9, PT ;  /* 0x000000092200780c */ /* 0x000fe20003f06270 */
[-C--:B------:R-:W-:Y:S01]  /*66e0*/  FMUL R141, R141, R8.reuse ;  /* 0x000000088d8d7220 */ /* 0x080fe20000400000 */
[C---:B------:R-:W-:Y:S01]  /*66f0*/  ISETP.LT.OR P4, PT, R29.reuse, 0x1, !P1 ;  /* 0x000000011d00780c */ /* 0x040fe20004f81670 */
[-C--:B------:R-:W-:Y:S01]  /*6700*/  FMUL R136, R136, R8.reuse ;  /* 0x0000000888887220 */ /* 0x080fe20000400000 */
[----:B------:R-:W-:Y:S01]  /*6710*/  ISETP.LT.OR P5, PT, R29, 0x2, !P1 ;  /* 0x000000021d00780c */ /* 0x000fe20004fa1670 */
[-C--:B------:R-:W-:Y:S01]  /*6720*/  FMUL R139, R139, R8.reuse ;  /* 0x000000088b8b7220 */ /* 0x080fe20000400000 */
[----:B------:R-:W-:Y:S01]  /*6730*/  F2FP.SATFINITE.E4M3.F32.PACK_AB_MERGE_C R143, RZ, R143, RZ ;  /* 0x0000008fff8f723e */ /* 0x000fe200048070ff */
[----:B------:R-:W-:Y:S01]  /*6740*/  FMUL R134, R134, R8 ;  /* 0x0000000886867220 */ /* 0x000fe20000400000 */
[----:B------:R-:W-:Y:S01]  /*6750*/  F2FP.SATFINITE.E4M3.F32.PACK_AB_MERGE_C R7, RZ, R138, RZ ;  /* 0x0000008aff07723e */ /* 0x000fe200048070ff */
[-C--:B------:R-:W-:Y:S01]  /*6760*/  FMUL R137, R137, R8.reuse ;  /* 0x0000000889897220 */ /* 0x080fe20000400000 */
[C---:B------:R-:W-:Y:S01]  /*6770*/  ISETP.LT.OR P3, PT, R29.reuse, 0x1, !P0 ;  /* 0x000000011d00780c */ /* 0x040fe20004761670 */
[-C--:B------:R-:W-:Y:S01]  /*6780*/  FMUL R132, R132, R8.reuse ;  /* 0x0000000884847220 */ /* 0x080fe20000400000 */
[----:B------:R-:W-:Y:S01]  /*6790*/  ISETP.LT.OR P6, PT, R29, 0xa, !P1 ;  /* 0x0000000a1d00780c */ /* 0x000fe20004fc1670 */
[-C--:B------:R-:W-:Y:S01]  /*67a0*/  FMUL R135, R135, R8.reuse ;  /* 0x0000000887877220 */ /* 0x080fe20000400000 */
[----:B------:R-:W-:Y:S01]  /*67b0*/  F2FP.SATFINITE.E4M3.F32.PACK_AB_MERGE_C R141, RZ, R141, RZ ;  /* 0x0000008dff8d723e */ /* 0x000fe200048070ff */
[----:B------:R-:W-:Y:S01]  /*67c0*/  @!P4 STG.E.U8 desc[UR18][R12.64], R143 ;  /* 0x0000008f0c00c986 */ /* 0x000fe2000c101112 */
[C---:B------:R-:W-:Y:S01]  /*67d0*/  ISETP.LT.OR P4, PT, R29.reuse, 0x2, !P0 ;  /* 0x000000021d00780c */ /* 0x040fe20004781670 */
[----:B------:R-:W-:Y:S01]  /*67e0*/  FMUL R130, R130, R8 ;  /* 0x0000000882827220 */ /* 0x000fe20000400000 */
[----:B------:R-:W-:Y:S01]  /*67f0*/  F2FP.SATFINITE.E4M3.F32.PACK_AB_MERGE_C R25, RZ, R136, RZ ;  /* 0x00000088ff19723e */ /* 0x000fe200048070ff */
[----:B------:R0:W-:Y:S01]  /*6800*/  @!P5 STG.E.U8 desc[UR18][R12.64+0x1], R7 ;  /* 0x000001070c00d986 */ /* 0x0001e2000c101112 */
[----:B------:R-:W-:Y:S01]  /*6810*/  ISETP.LT.OR P5, PT, R29, 0x9, !P1 ;  /* 0x000000091d00780c */ /* 0x000fe20004fa1670 */
[-C--:B------:R-:W-:Y:S01]  /*6820*/  FMUL R133, R133, R8.reuse ;  /* 0x0000000885857220 */ /* 0x080fe20000400000 */
[----:B------:R-:W-:Y:S01]  /*6830*/  F2FP.SATFINITE.E4M3.F32.PACK_AB_MERGE_C R139, RZ, R139, RZ ;  /* 0x0000008bff8b723e */ /* 0x000fe200048070ff */
[----:B------:R-:W-:Y:S01]  /*6840*/  @!P3 STG.E.U8 desc[UR18][R10.64], R141 ;  /* 0x0000008d0a00b986 */ /* 0x000fe2000c101112 */
[----:B------:R-:W-:Y:S01]  /*6850*/  ISETP.LT.OR P3, PT, R29, 0x9, !P0 ;  /* 0x000000091d00780c */ /* 0x000fe20004761670 */
[-C--:B------:R-:W-:Y:S01]  /*6860*/  FMUL R128, R128, R8.reuse ;  /* 0x0000000880807220 */ /* 0x080fe20000400000 */
[----:B------:R-:W-:Y:S01]  /*6870*/  F2FP.SATFINITE.E4M3.F32.PACK_AB_MERGE_C R137, RZ, R137, RZ ;  /* 0x00000089ff89723e */ /* 0x000fe200048070ff */
[-C--:B------:R-:W-:Y:S01]  /*6880*/  FMUL R131, R131, R8.reuse ;  /* 0x0000000883837220 */ /* 0x080fe20000400000 */
[----:B------:R-:W-:Y:S01]  /*6890*/  F2FP.SATFINITE.E4M3.F32.PACK_AB_MERGE_C R135, RZ, R135, RZ ;  /* 0x00000087ff87723e */ /* 0x000fe200048070ff */
[----:B------:R1:W-:Y:S01]  /*68a0*/  @!P4 STG.E.U8 desc[UR18][R10.64+0x1], R25 ;  /* 0x000001190a00c986 */ /* 0x0003e2000c101112 */
[C---:B------:R-:W-:Y:S01]  /*68b0*/  ISETP.LT.OR P4, PT, R29.reuse, 0xa, !P0 ;  /* 0x0000000a1d00780c */ /* 0x040fe20004781670 */
[----:B------:R-:W-:Y:S01]  /*68c0*/  FMUL R126, R126, R8 ;  /* 0x000000087e7e7220 */ /* 0x000fe20000400000 */
[----:B0-----:R-:W-:Y:S01]  /*68d0*/  F2FP.SATFINITE.E4M3.F32.PACK_AB_MERGE_C R7, RZ, R134, RZ ;  /* 0x00000086ff07723e */ /* 0x001fe200048070ff */
[----:B------:R-:W-:Y:S01]  /*68e0*/  @!P5 STG.E.U8 desc[UR18][R12.64+0x8], R139 ;  /* 0x0000088b0c00d986 */ /* 0x000fe2000c101112 */
[----:B------:R-:W-:Y:S01]  /*68f0*/  ISETP.LT.OR P5, PT, R29, 0x11, !P1 ;  /* 0x000000111d00780c */ /* 0x000fe20004fa1670 */
[-C--:B------:R-:W-:Y:S01]  /*6900*/  FMUL R129, R129, R8.reuse ;  /* 0x0000000881817220 */ /* 0x080fe20000400000 */
[----:B------:R-:W-:Y:S01]  /*6910*/  F2FP.SATFINITE.E4M3.F32.PACK_AB_MERGE_C R133, RZ, R133, RZ ;  /* 0x00000085ff85723e */ /* 0x000fe200048070ff */
[----:B------:R0:W-:Y:S01]  /*6920*/  @!P6 STG.E.U8 desc[UR18][R12.64+0x9], R7 ;  /* 0x000009070c00e986 */ /* 0x0001e2000c101112 */
[----:B------:R-:W-:Y:S01]  /*6930*/  ISETP.LT.OR P6, PT, R29, 0x12, !P1 ;  /* 0x000000121d00780c */ /* 0x000fe20004fc1670 */
[----:B------:R-:W-:Y:S01]  /*6940*/  FMUL R124, R124, R8 ;  /* 0x000000087c7c7220 */ /* 0x000fe20000400000 */
[----:B------:R-:W-:Y:S01]  /*6950*/  F2FP.SATFINITE.E4M3.F32.PACK_AB_MERGE_C R131, RZ, R131, RZ ;  /* 0x00000083ff83723e */ /* 0x000fe200048070ff */
[----:B------:R-:W-:Y:S01]  /*6960*/  @!P3 STG.E.U8 desc[UR18][R10.64+0x8], R137 ;  /* 0x000008890a00b986 */ /* 0x000fe2000c101112 */
[----:B-1----:R-:W-:Y:S01]  /*6970*/  F2FP.SATFINITE.E4M3.F32.PACK_AB_MERGE_C R25, RZ, R132, RZ ;  /* 0x00000084ff19723e */ /* 0x002fe200048070ff */
[-C--:B------:R-:W-:Y:S01]  /*6980*/  FMUL R127, R127, R8.reuse ;  /* 0x000000087f7f7220 */ /* 0x080fe20000400000 */
[C---:B------:R-:W-:Y:S01]  /*6990*/  ISETP.LT.OR P3, PT, R29.reuse, 0x11, !P0 ;  /* 0x000000111d00780c */ /* 0x040fe20004761670 */
[-C--:B------:R-:W-:Y:S01]  /*69a0*/  FMUL R122, R122, R8.reuse ;  /* 0x000000087a7a7220 */ /* 0x080fe20000400000 */
[----:B------:R-:W-:Y:S01]  /*69b0*/  F2FP.SATFINITE.E4M3.F32.PACK_AB_MERGE_C R129, RZ, R129, RZ ;  /* 0x00000081ff81723e */ /* 0x000fe200048070ff */
[----:B------:R1:W-:Y:S01]  /*69c0*/  @!P4 STG.E.U8 desc[UR18][R10.64+0x9], R25 ;  /* 0x000009190a00c986 */ /* 0x0003e2000c101112 */
[----:B------:R-:W-:Y:S01]  /*69d0*/  ISETP.LT.OR P4, PT, R29, 0x12, !P0 ;  /* 0x000000121d00780c */ /* 0x000fe20004781670 */
[----:B------:R-:W-:Y:S01]  /*69e0*/  FMUL R125, R125, R8 ;  /* 0x000000087d7d7220 */ /* 0x000fe20000400000 */
[----:B0-----:R-:W-:Y:S01]  /*69f0*/  F2FP.SATFINITE.E4M3.F32.PACK_AB_MERGE_C R7, RZ, R130, RZ ;  /* 0x00000082ff07723e */ /* 0x001fe200048070ff */
[----:B------:R-:W-:Y:S01]  /*6a00*/  @!P5 STG.E.U8 desc[UR18][R12.64+0x10], R135 ;  /* 0x000010870c00d986 */ /* 0x000fe2000c101112 */
[C---:B------:R-:W-:Y:S01]  /*6a10*/  ISETP.LT.OR P5, PT, R29.reuse, 0x19, !P1 ;  /* 0x000000191d00780c */ /* 0x040fe20004fa1670 */
[-C--:B------:R-:W-:Y:S01]  /*6a20*/  FMUL R120, R120, R8.reuse ;  /* 0x0000000878787220 */ /* 0x080fe20000400000 */
[----:B------:R-:W-:Y:S01]  /*6a30*/  F2FP.SATFINITE.E4M3.F32.PACK_AB_MERGE_C R127, RZ, R127, RZ ;  /* 0x0000007fff7f723e */ /* 0x000fe200048070ff */
[----:B------:R0:W-:Y:S01]  /*6a40*/  @!P6 STG.E.U8 desc[UR18][R12.64+0x11], R7 ;  /* 0x000011070c00e986 */ /* 0x0001e2000c101112 */
[----:B------:R-:W-:Y:S01]  /*6a50*/  ISETP.LT.OR P6, PT, R29, 0x1a, !P1 ;  /* 0x0000001a1d00780c */ /* 0x000fe20004fc1670 */
[-C--:B------:R-:W-:Y:S01]  /*6a60*/  FMUL R123, R123, R8.reuse ;  /* 0x000000087b7b7220 */ /* 0x080fe20000400000 */
[----:B------:R-:W-:Y:S01]  /*6a70*/  FMUL R118, R118, R8 ;  /* 0x0000000876767220 */ /* 0x000fe20000400000 */
[----:B-1----:R-:W-:Y:S01]  /*6a80*/  F2FP.SATFINITE.E4M3.F32.PACK_AB_MERGE_C R25, RZ, R128, RZ ;  /* 0x00000080ff19723e */ /* 0x002fe200048070ff */
[----:B------:R-:W-:Y:S01]  /*6a90*/  @!P3 STG.E.U8 desc[UR18][R10.64+0x10], R133 ;  /* 0x000010850a00b986 */ /* 0x000fe2000c101112 */
[----:B------:R-:W-:Y:S01]  /*6aa0*/  ISETP.LT.OR P3, PT, R29, 0x19, !P0 ;  /* 0x000000191d00780c */ /* 0x000fe20004761670 */
        /* <DEDUP_REMOVED lines=35> */
[----:B------:R-:W-:Y:S01]  /*6ce0*/  ISETP.LT.OR P3, PT, R29, 0x29, !P0 ;  /* 0x000000291d00780c */ /* 0x000fe20004761670 */
[-C--:B------:R-:W-:Y:S01]  /*6cf0*/  FMUL R111, R111, R8.reuse ;  /* 0x000000086f6f7220 */ /* 0x080fe20000400000 */
[-C--:B------:R-:W-:Y:S01]  /*6d00*/  FMUL R106, R106, R8.reuse ;  /* 0x000000086a6a7220 */ /* 0x080fe20000400000 */
        /* <DEDUP_REMOVED lines=104> */
[----:B------:R-:W-:-:S02]  /*7390*/  ISETP.LT.OR P3, PT, R29, 0x59, !P0 ;  /* 0x000000591d00780c */ /* 0x000fc40004761670 */
[----:B------:R-:W-:Y:S01]  /*73a0*/  F2FP.SATFINITE.E4M3.F32.PACK_AB_MERGE_C R21, RZ, R21, RZ ;  /* 0x00000015ff15723e */ /* 0x000fe200048070ff */
[----:B------:R1:W-:Y:S01]  /*73b0*/  @!P4 STG.E.U8 desc[UR18][R10.64+0x51], R25 ;  /* 0x000051190a00c986 */ /* 0x0003e2000c101112 */
[C---:B------:R-:W-:Y:S02]  /*73c0*/  ISETP.LT.OR P4, PT, R29.reuse, 0x5a, !P0 ;  /* 0x0000005a1d00780c */ /* 0x040fe40004781670 */
[----:B0-----:R-:W-:Y:S01]  /*73d0*/  F2FP.SATFINITE.E4M3.F32.PACK_AB_MERGE_C R7, RZ, R94, RZ ;  /* 0x0000005eff07723e */ /* 0x001fe200048070ff */
[----:B------:R-:W-:Y:S01]  /*73e0*/  @!P5 STG.E.U8 desc[UR18][R12.64+0x58], R99 ;  /* 0x000058630c00d986 */ /* 0x000fe2000c101112 */
[C---:B------:R-:W-:Y:S02]  /*73f0*/  ISETP.LT.OR P5, PT, R29.reuse, 0x61, !P1 ;  /* 0x000000611d00780c */ /* 0x040fe40004fa1670 */
[----:B------:R-:W-:Y:S01]  /*7400*/  F2FP.SATFINITE.E4M3.F32.PACK_AB_MERGE_C R15, RZ, R15, RZ ;  /* 0x0000000fff0f723e */ /* 0x000fe200048070ff */
[----:B------:R0:W-:Y:S01]  /*7410*/  @!P6 STG.E.U8 desc[UR18][R12.64+0x59], R7 ;  /* 0x000059070c00e986 */ /* 0x0001e2000c101112 */
[----:B------:R-:W-:-:S02]  /*7420*/  ISETP.LT.OR P6, PT, R29, 0x62, !P1 ;  /* 0x000000621d00780c */ /* 0x000fc40004fc1670 */
[----:B------:R-:W-:Y:S01]  /*7430*/  F2FP.SATFINITE.E4M3.F32.PACK_AB_MERGE_C R17, RZ, R17, RZ ;  /* 0x00000011ff11723e */ /* 0x000fe200048070ff */
[----:B------:R-:W-:Y:S01]  /*7440*/  @!P3 STG.E.U8 desc[UR18][R10.64+0x58], R97 ;  /* 0x000058610a00b986 */ /* 0x000fe2000c101112 */
[----:B-1----:R-:W-:Y:S02]  /*7450*/  F2FP.SATFINITE.E4M3.F32.PACK_AB_MERGE_C R25, RZ, R92, RZ ;  /* 0x0000005cff19723e */ /* 0x002fe400048070ff */
[----:B------:R-:W-:-:S03]  /*7460*/  ISETP.LT.OR P3, PT, R29, 0x61, !P0 ;  /* 0x000000611d00780c */ /* 0x000fc60004761670 */
[----:B------:R1:W-:Y:S01]  /*7470*/  @!P4 STG.E.U8 desc[UR18][R10.64+0x59], R25 ;  /* 0x000059190a00c986 */ /* 0x0003e2000c101112 */
[C---:B------:R-:W-:Y:S02]  /*7480*/  ISETP.LT.OR P4, PT, R29.reuse, 0x62, !P0 ;  /* 0x000000621d00780c */ /* 0x040fe40004781670 */
[----:B0-----:R-:W-:Y:S01]  /*7490*/  F2FP.SATFINITE.E4M3.F32.PACK_AB_MERGE_C R7, RZ, R90, RZ ;  /* 0x0000005aff07723e */ /* 0x001fe200048070ff */
[----:B------:R-:W-:Y:S01]  /*74a0*/  @!P5 STG.E.U8 desc[UR18][R12.64+0x60], R93 ;  /* 0x0000605d0c00d986 */ /* 0x000fe2000c101112 */
[----:B------:R-:W-:-:S03]  /*74b0*/  ISETP.LT.OR P5, PT, R29, 0x69, !P1 ;  /* 0x000000691d00780c */ /* 0x000fc60004fa1670 */
[----:B------:R0:W-:Y:S01]  /*74c0*/  @!P6 STG.E.U8 desc[UR18][R12.64+0x61], R7 ;  /* 0x000061070c00e986 */ /* 0x0001e2000c101112 */
[C---:B------:R-:W-:Y:S02]  /*74d0*/  ISETP.LT.OR P6, PT, R29.reuse, 0x6a, !P1 ;  /* 0x0000006a1d00780c */ /* 0x040fe40004fc1670 */
[----:B-1----:R-:W-:Y:S01]  /*74e0*/  F2FP.SATFINITE.E4M3.F32.PACK_AB_MERGE_C R25, RZ, R88, RZ ;  /* 0x00000058ff19723e */ /* 0x002fe200048070ff */
[----:B------:R-:W-:Y:S01]  /*74f0*/  @!P3 STG.E.U8 desc[UR18][R10.64+0x60], R95 ;  /* 0x0000605f0a00b986 */ /* 0x000fe2000c101112 */
        /* <DEDUP_REMOVED lines=11> */
[----:B------:R-:W-:Y:S01]  /*75b0*/  @!P4 STG.E.U8 desc[UR18][R10.64+0x69], R25 ;  /* 0x000069190a00c986 */ /* 0x000fe2000c101112 */
[C---:B------:R-:W-:Y:S02]  /*75c0*/  ISETP.LT.OR P4, PT, R29.reuse, 0x79, !P1 ;  /* 0x000000791d00780c */ /* 0x040fe40004f81670 */
[C---:B------:R-:W-:Y:S01]  /*75d0*/  ISETP.LT.OR P1, PT, R29.reuse, 0x7a, !P1 ;  /* 0x0000007a1d00780c */ /* 0x040fe20004f21670 */
[----:B------:R1:W-:Y:S01]  /*75e0*/  @!P5 STG.E.U8 desc[UR18][R12.64+0x70], R23 ;  /* 0x000070170c00d986 */ /* 0x0003e2000c101112 */
[C---:B------:R-:W-:Y:S02]  /*75f0*/  ISETP.LT.OR P5, PT, R29.reuse, 0x72, !P0 ;  /* 0x000000721d00780c */ /* 0x040fe400047a1670 */
[----:B0-----:R-:W-:Y:S01]  /*7600*/  F2FP.SATFINITE.E4M3.F32.PACK_AB_MERGE_C R7, RZ, R18, RZ ;  /* 0x00000012ff07723e */ /* 0x001fe200048070ff */
[----:B------:R0:W-:Y:S01]  /*7610*/  @!P6 STG.E.U8 desc[UR18][R12.64+0x71], R19 ;  /* 0x000071130c00e986 */ /* 0x0001e2000c101112 */
[C---:B------:R-:W-:Y:S02]  /*7620*/  ISETP.LT.OR P6, PT, R29.reuse, 0x79, !P0 ;  /* 0x000000791d00780c */ /* 0x040fe400047c1670 */
[----:B------:R-:W-:Y:S01]  /*7630*/  ISETP.LT.OR P0, PT, R29, 0x7a, !P0 ;  /* 0x0000007a1d00780c */ /* 0x000fe20004701670 */
[----:B------:R2:W-:Y:S01]  /*7640*/  @!P3 STG.E.U8 desc[UR18][R10.64+0x70], R21 ;  /* 0x000070150a00b986 */ /* 0x0005e2000c101112 */
[----:B-1----:R-:W-:-:S05]  /*7650*/  F2FP.SATFINITE.E4M3.F32.PACK_AB_MERGE_C R23, RZ, R16, RZ ;  /* 0x00000010ff17723e */ /* 0x002fca00048070ff */
[----:B------:R2:W-:Y:S01]  /*7660*/  @!P5 STG.E.U8 desc[UR18][R10.64+0x71], R7 ;  /* 0x000071070a00d986 */ /* 0x0005e2000c101112 */
[----:B0-----:R-:W-:-:S03]  /*7670*/  F2FP.SATFINITE.E4M3.F32.PACK_AB_MERGE_C R19, RZ, R14, RZ ;  /* 0x0000000eff13723e */ /* 0x001fc600048070ff */
[----:B------:R2:W-:Y:S04]  /*7680*/  @!P4 STG.E.U8 desc[UR18][R12.64+0x78], R15 ;  /* 0x0000780f0c00c986 */ /* 0x0005e8000c101112 */
[----:B------:R2:W-:Y:S04]  /*7690*/  @!P1 STG.E.U8 desc[UR18][R12.64+0x79], R19 ;  /* 0x000079130c009986 */ /* 0x0005e8000c101112 */
[----:B------:R2:W-:Y:S04]  /*76a0*/  @!P6 STG.E.U8 desc[UR18][R10.64+0x78], R17 ;  /* 0x000078110a00e986 */ /* 0x0005e8000c101112 */
[----:B------:R2:W-:Y:S02]  /*76b0*/  @!P0 STG.E.U8 desc[UR18][R10.64+0x79], R23 ;  /* 0x000079170a008986 */ /* 0x0005e4000c101112 */
.L_x_165:
[----:B------:R-:W-:Y:S05]  /*76c0*/  BSYNC B0 ;  /* 0x0000000000007941 */ /* 0x000fea0003800000 */
.L_x_35:
[----:B------:R-:W-:Y:S01]  /*76d0*/  ULDC UR6, c[0x0][0xc] ;  /* 0x0000030000067ab9 */ /* 0x000fe20000000800 */
[----:B------:R-:W-:Y:S01]  /*76e0*/  ULDC UR7, c[0x0][0x10] ;  /* 0x0000040000077ab9 */ /* 0x000fe20000000800 */
[----:B0-2--5:R-:W0:Y:S01]  /*76f0*/  LDC R7, c[0x0][0x14] ;  /* 0x00000500ff077b82 */ /* 0x025e220000000800 */
[----:B------:R-:W-:Y:S01]  /*7700*/  UIMAD.WIDE.U32 UR6, UR6, UR7, URZ ;  /* 0x00000007060672a5 */ /* 0x000fe2000f8e003f */
[----:B----4-:R-:W-:Y:S01]  /*7710*/  PRMT R11, RZ, 0x7610, R11 ;  /* 0x00007610ff0b7816 */ /* 0x010fe2000000000b */
[----:B------:R-:W-:-:S04]  /*7720*/  IMAD.MOV.U32 R10, RZ, RZ, -0x1 ;  /* 0xffffffffff0a7424 */ /* 0x000fc800078e00ff */
[----:B0-----:R-:W-:-:S04]  /*7730*/  IMAD.WIDE.U32 R2, R7, UR6, R2 ;  /* 0x0000000607027c25 */ /* 0x001fc8000f8e0002 */
[----:B------:R-:W-:Y:S01]  /*7740*/  IMAD R7, R7, UR7, RZ ;  /* 0x0000000707077c24 */ /* 0x000fe2000f8e02ff */
[----:B------:R-:W-:Y:S02]  /*7750*/  ULDC.64 UR6, c[0x0][0x650] ;  /* 0x0001940000067ab9 */ /* 0x000fe40000000a00 */
[----:B------:R-:W-:Y:S01]  /*7760*/  ISETP.GE.U32.AND P0, PT, R2, UR6, PT ;  /* 0x0000000602007c0c */ /* 0x000fe2000bf06070 */
[----:B------:R-:W-:Y:S02]  /*7770*/  IMAD.IADD R3, R3, 0x1, R7 ;  /* 0x0000000103037824 */ /* 0x000fe400078e0207 */
[----:B------:R-:W-:-:S03]  /*7780*/  IMAD.MOV.U32 R7, RZ, RZ, -0x1 ;  /* 0xffffffffff077424 */ /* 0x000fc600078e00ff */
[----:B------:R-:W-:-:S13]  /*7790*/  ISETP.GE.U32.AND.EX P0, PT, R3, UR7, PT, P0 ;  /* 0x0000000703007c0c */ /* 0x000fda000bf06100 */
[----:B------:R-:W-:Y:S05]  /*77a0*/  @P0 BRA `(.L_x_166) ;  /* 0x0000000400600947 */ /* 0x000fea0003800000 */
[----:B------:R-:W0:Y:S01]  /*77b0*/  S2R R22, SR_CTAID.X ;  /* 0x0000000000167919 */ /* 0x000e220000002500 */
[----:B------:R-:W2:Y:S01]  /*77c0*/  LDC.64 R16, c[0x0][0x628] ;  /* 0x00018a00ff107b82 */ /* 0x000ea20000000a00 */
[----:B------:R-:W-:Y:S01]  /*77d0*/  ULDC UR6, c[0x0][0x150] ;  /* 0x0000540000067ab9 */ /* 0x000fe20000000800 */
[----:B------:R-:W-:Y:S01]  /*77e0*/  IMAD.MOV.U32 R14, RZ, RZ, R2 ;  /* 0x000000ffff0e7224 */ /* 0x000fe200078e0002 */
[----:B------:R-:W4:Y:S01]  /*77f0*/  S2R R24, SR_CTAID.Y ;  /* 0x0000000000187919 */ /* 0x000f220000002600 */
[----:B------:R-:W-:-:S04]  /*7800*/  IMAD.MOV.U32 R15, RZ, RZ, R3 ;  /* 0x000000ffff0f7224 */ /* 0x000fc800078e0003 */
[----:B------:R-:W1:Y:S08]  /*7810*/  LDC R25, c[0x0][0x144] ;  /* 0x00005100ff197b82 */ /* 0x000e700000000800 */
[----:B------:R-:W1:Y:S08]  /*7820*/  LDC R18, c[0x0][0x630] ;  /* 0x00018c00ff127b82 */ /* 0x000e700000000800 */
[----:B------:R-:W1:Y:S01]  /*7830*/  LDC.64 R20, c[0x0][0x620] ;  /* 0x00018800ff147b82 */ /* 0x000e620000000a00 */
[----:B--2---:R-:W-:-:S04]  /*7840*/  ISETP.NE.U32.AND P0, PT, R16, RZ, PT ;  /* 0x000000ff1000720c */ /* 0x004fc80003f05070 */
[----:B------:R-:W-:Y:S02]  /*7850*/  ISETP.NE.AND.EX P0, PT, R17, RZ, PT, P0 ;  /* 0x000000ff1100720c */ /* 0x000fe40003f05300 */
[----:B0-----:R-:W-:-:S05]  /*7860*/  I2FP.F32.U32 R7, R22 ;  /* 0x0000001600077245 */ /* 0x001fca0000201000 */
[----:B------:R-:W-:-:S04]  /*7870*/  FMUL R7, R7, UR6 ;  /* 0x0000000607077c20 */ /* 0x000fc80008400000 */
[----:B------:R0:W2:Y:S02]  /*7880*/  F2I.U32.TRUNC.NTZ R23, R7 ;  /* 0x0000000700177305 */ /* 0x0000a4000020f000 */
[----:B----4-:R-:W-:Y:S05]  /*7890*/  @!P0 BRA `(.L_x_167) ;  /* 0x0000000000288947 */ /* 0x010fea0003800000 */
[----:B0-----:R-:W0:Y:S02]  /*78a0*/  LDC R7, c[0x0][0x634] ;  /* 0x00018d00ff077b82 */ /* 0x001e240000000800 */
        /* <DEDUP_REMOVED lines=9> */
.L_x_167:
[-CC-:B-1----:R-:W-:Y:S01]  /*7940*/  SHF.R.U64 R19, R14, R18.reuse, R15.reuse ;  /* 0x000000120e137219 */ /* 0x182fe2000000120f */
[----:B------:R-:W1:Y:S01]  /*7950*/  LDC.64 R30, c[0x0][0x640] ;  /* 0x00019000ff1e7b82 */ /* 0x000e620000000a00 */
[----:B0-----:R-:W-:Y:S01]  /*7960*/  SHF.R.U32.HI R7, RZ, R18, R15 ;  /* 0x00000012ff077219 */ /* 0x001fe2000001160f */
[----:B--2---:R-:W-:Y:S01]  /*7970*/  IMAD.MOV R23, RZ, RZ, -R23 ;  /* 0x000000ffff177224 */ /* 0x004fe200078e0a17 */
[----:B------:R-:W-:Y:S01]  /*7980*/  IADD3 R13, P0, RZ, -R19, RZ ;  /* 0x80000013ff0d7210 */ /* 0x000fe20007f1e0ff */
[----:B------:R-:W-:Y:S02]  /*7990*/  ULDC UR6, c[0x0][0x154] ;  /* 0x0000550000067ab9 */ /* 0x000fe40000000800 */
[----:B------:R-:W-:Y:S02]  /*79a0*/  IMAD R25, R25, R23, R22 ;  /* 0x0000001719197224 */ /* 0x000fe400078e0216 */
[----:B------:R-:W0:Y:S01]  /*79b0*/  LDC R14, c[0x0][0x618] ;  /* 0x00018600ff0e7b82 */ /* 0x000e220000000800 */
[----:B------:R-:W-:-:S02]  /*79c0*/  IMAD.X R7, RZ, RZ, ~R7, P0 ;  /* 0x000000ffff077224 */ /* 0x000fc400000e0e07 */
[----:B------:R-:W-:-:S04]  /*79d0*/  IMAD.WIDE.U32 R10, R13, R20, R2 ;  /* 0x000000140d0a7225 */ /* 0x000fc800078e0002 */
[----:B------:R-:W-:Y:S01]  /*79e0*/  IMAD R12, R7, R20, RZ ;  /* 0x00000014070c7224 */ /* 0x000fe200078e02ff */
[----:B---3--:R-:W2:Y:S03]  /*79f0*/  LDC R26, c[0x0][0x608] ;  /* 0x00018200ff1a7b82 */ /* 0x008ea60000000800 */
[----:B------:R-:W-:Y:S02]  /*7a00*/  IMAD R7, R13, R21, R12 ;  /* 0x000000150d077224 */ /* 0x000fe400078e020c */
[----:B------:R-:W-:Y:S02]  /*7a10*/  IMAD.MOV.U32 R13, RZ, RZ, 0x1 ;  /* 0x00000001ff0d7424 */ /* 0x000fe400078e00ff */
[----:B------:R-:W-:Y:S01]  /*7a20*/  IMAD.IADD R7, R11, 0x1, R7 ;  /* 0x000000010b077824 */ /* 0x000fe200078e0207 */
[----:B------:R-:W3:Y:S01]  /*7a30*/  LDC R28, c[0x0][0x658] ;  /* 0x00019600ff1c7b82 */ /* 0x000ee20000000800 */
[----:B------:R-:W-:-:S02]  /*7a40*/  I2FP.F32.U32 R11, R24 ;  /* 0x00000018000b7245 */ /* 0x000fc40000201000 */
[----:B-1----:R-:W-:-:S03]  /*7a50*/  ISETP.NE.U32.AND P0, PT, R30, RZ, PT ;  /* 0x000000ff1e00720c */ /* 0x002fc60003f05070 */
[----:B------:R-:W-:Y:S01]  /*7a60*/  FMUL R12, R11, UR6 ;  /* 0x000000060b0c7c20 */ /* 0x000fe20008400000 */
[----:B------:R-:W-:Y:S01]  /*7a70*/  ISETP.NE.AND.EX P0, PT, R31, RZ, PT, P0 ;  /* 0x000000ff1f00720c */ /* 0x000fe20003f05300 */
[----:B------:R-:W1:Y:S01]  /*7a80*/  LDC R23, c[0x0][0x148] ;  /* 0x00005200ff177b82 */ /* 0x000e620000000800 */
[-CC-:B0-----:R-:W-:Y:S01]  /*7a90*/  SHF.R.U64 R18, R10, R14.reuse, R7.reuse ;  /* 0x0000000e0a127219 */ /* 0x181fe20000001207 */
[----:B------:R0:W4:Y:S01]  /*7aa0*/  F2I.U32.TRUNC.NTZ R20, R12 ;  /* 0x0000000c00147305 */ /* 0x000122000020f000 */
[----:B------:R-:W-:Y:S01]  /*7ab0*/  SHF.R.U32.HI R7, RZ, R14, R7 ;  /* 0x0000000eff077219 */ /* 0x000fe20000011607 */
[----:B------:R-:W-:-:S04]  /*7ac0*/  IMAD.MOV.U32 R11, RZ, RZ, -0x1 ;  /* 0xffffffffff0b7424 */ /* 0x000fc800078e00ff */
[----:B------:R-:W0:Y:S01]  /*7ad0*/  LDC R22, c[0x0][0x600] ;  /* 0x00018000ff167b82 */ /* 0x000e220000000800 */
[-CC-:B--2---:R-:W-:Y:S02]  /*7ae0*/  SHF.R.U64 R16, R18, R26.reuse, R7.reuse ;  /* 0x0000001a12107219 */ /* 0x184fe40000001207 */
[----:B------:R-:W-:-:S05]  /*7af0*/  SHF.R.U32.HI R7, RZ, R26, R7 ;  /* 0x0000001aff077219 */ /* 0x000fca0000011607 */
[----:B------:R-:W2:Y:S01]  /*7b00*/  LDC R29, c[0x0][0x648] ;  /* 0x00019200ff1d7b82 */ /* 0x000ea20000000800 */
[-C--:B---3--:R-:W-:Y:S02]  /*7b10*/  SHF.L.U32 R10, R11, R28.reuse, RZ ;  /* 0x0000001c0b0a7219 */ /* 0x088fe400000006ff */
[--C-:B------:R-:W-:Y:S02]  /*7b20*/  SHF.R.U64 R21, R16, R28, R7.reuse ;  /* 0x0000001c10157219 */ /* 0x100fe40000001207 */
[----:B------:R-:W-:Y:S02]  /*7b30*/  LOP3.LUT R27, RZ, R10, RZ, 0x33, !PT ;  /* 0x0000000aff1b7212 */ /* 0x000fe400078e33ff */
[-C--:B------:R-:W-:Y:S01]  /*7b40*/  SHF.R.U32.HI R11, RZ, R28.reuse, R7 ;  /* 0x0000001cff0b7219 */ /* 0x080fe20000011607 */
[----:B------:R-:W3:Y:S01]  /*7b50*/  LDC R32, c[0x0][0x638] ;  /* 0x00018e00ff207b82 */ /* 0x000ee20000000800 */
[----:B------:R-:W-:Y:S01]  /*7b60*/  SHF.L.U32 R26, R13, R28, RZ ;  /* 0x0000001c0d1a7219 */ /* 0x000fe200000006ff */
[----:B------:R-:W-:-:S06]  /*7b70*/  IMAD.MOV.U32 R10, RZ, RZ, R21 ;  /* 0x000000ffff0a7224 */ /* 0x000fcc00078e0015 */
[----:B------:R-:W0:Y:S01]  /*7b80*/  LDC R33, c[0x0][0x610] ;  /* 0x00018400ff217b82 */ /* 0x000e220000000800 */
[----:B----4-:R-:W-:Y:S05]  /*7b90*/  @!P0 BRA `(.L_x_168) ;  /* 0x0000000000288947 */ /* 0x010fea0003800000 */
[----:B------:R-:W4:Y:S02]  /*7ba0*/  LDC R10, c[0x0][0x64c] ;  /* 0x00019300ff0a7b82 */ /* 0x000f240000000800 */
[----:B----4-:R-:W-:-:S05]  /*7bb0*/  IADD3 R7, P0, R21, R10, RZ ;  /* 0x0000000a15077210 */ /* 0x010fca0007f1e0ff */
[----:B------:R-:W-:-:S04]  /*7bc0*/  IMAD.X R17, RZ, RZ, R11, P0 ;  /* 0x000000ffff117224 */ /* 0x000fc800000e060b */
[----:B------:R-:W-:-:S04]  /*7bd0*/  IMAD.WIDE.U32 R10, R17, R30, RZ ;  /* 0x0000001e110a7225 */ /* 0x000fc800078e00ff */
[----:B0-----:R-:W-:-:S04]  /*7be0*/  IMAD.WIDE.U32 R12, P0, R7, R31, R10 ;  /* 0x0000001f070c7225 */ /* 0x001fc8000780000a */
[----:B------:R-:W-:-:S04]  /*7bf0*/  IMAD.WIDE.U32 R10, R7, R30, RZ ;  /* 0x0000001e070a7225 */ /* 0x000fc800078e00ff */
[----:B------:R-:W-:Y:S01]  /*7c00*/  IMAD.X R15, RZ, RZ, RZ, P0 ;  /* 0x000000ffff0f7224 */ /* 0x000fe200000e06ff */
[----:B------:R-:W-:Y:S01]  /*7c10*/  IADD3 RZ, P0, R11, R12, RZ ;  /* 0x0000000c0bff7210 */ /* 0x000fe20007f1e0ff */
[----:B------:R-:W-:-:S04]  /*7c20*/  IMAD.MOV.U32 R14, RZ, RZ, R13 ;  /* 0x000000ffff0e7224 */ /* 0x000fc800078e000d */
[----:B------:R-:W-:-:S08]  /*7c30*/  IMAD.WIDE.U32.X R10, R17, R31, R14, P0 ;  /* 0x0000001f110a7225 */ /* 0x000fd000000e040e */
.L_x_168:
[----:B--2---:R-:W-:Y:S01]  /*7c40*/  SHF.R.U64 R7, R10, R29, R11 ;  /* 0x0000001d0a077219 */ /* 0x004fe2000000120b */
[----:B0-----:R-:W-:Y:S01]  /*7c50*/  VIADD R11, R22, 0xffffffff ;  /* 0xffffffff160b7836 */ /* 0x001fe20000000000 */
[----:B------:R-:W-:Y:S01]  /*7c60*/  LOP3.LUT R28, R16, R27, RZ, 0xc0, !PT ;  /* 0x0000001b101c7212 */ /* 0x000fe200078ec0ff */
[----:B------:R-:W-:Y:S02]  /*7c70*/  IMAD.MOV R20, RZ, RZ, -R20 ;  /* 0x000000ffff147224 */ /* 0x000fe400078e0a14 */
[----:B------:R-:W-:Y:S01]  /*7c80*/  IMAD.MOV R10, RZ, RZ, -R7 ;  /* 0x000000ffff0a7224 */ /* 0x000fe200078e0a07 */
[----:B------:R-:W-:Y:S01]  /*7c90*/  LOP3.LUT R18, R18, R11, RZ, 0xc0, !PT ;  /* 0x0000000b12127212 */ /* 0x000fe200078ec0ff */
[----:B------:R-:W-:Y:S02]  /*7ca0*/  IMAD R28, R26, R7, R28 ;  /* 0x000000071a1c7224 */ /* 0x000fe400078e021c */
[----:B-1----:R-:W-:Y:S02]  /*7cb0*/  @P2 IMAD R25, R23, R20, R24 ;  /* 0x0000001417192224 */ /* 0x002fe400078e0218 */
[----:B---3--:R-:W-:-:S02]  /*7cc0*/  IMAD R7, R10, R32, R21 ;  /* 0x000000200a077224 */ /* 0x008fc400078e0215 */
[----:B------:R-:W-:Y:S02]  /*7cd0*/  IMAD R28, R28, R33, R25 ;  /* 0x000000211c1c7224 */ /* 0x000fe400078e0219 */
[----:B------:R-:W-:Y:S02]  /*7ce0*/  IMAD R7, R7, R22, R18 ;  /* 0x0000001607077224 */ /* 0x000fe400078e0212 */
[----:B------:R-:W-:-:S03]  /*7cf0*/  IMAD.MOV.U32 R11, RZ, RZ, 0x1 ;  /* 0x00000001ff0b7424 */ /* 0x000fc600078e00ff */
[----:B------:R-:W-:Y:S02]  /*7d00*/  SEL R10, R7, R28, !P2 ;  /* 0x0000001c070a7207 */ /* 0x000fe40005000000 */
[----:B------:R-:W-:Y:S01]  /*7d10*/  SEL R28, R28, R7, !P2 ;  /* 0x000000071c1c7207 */ /* 0x000fe20005000000 */
[----:B------:R-:W-:-:S07]  /*7d20*/  IMAD.MOV.U32 R7, RZ, RZ, R19 ;  /* 0x000000ffff077224 */ /* 0x000fce00078e0013 */
.L_x_166:
[----:B------:R-:W-:Y:S01]  /*7d30*/  UIADD3 UR5, UR9, UR5, URZ ;  /* 0x0000000509057290 */ /* 0x000fe2000fffe03f */
[----:B------:R-:W-:Y:S01]  /*7d40*/  LOP3.LUT P0, RZ, R11, 0xff, RZ, 0xc0, !PT ;  /* 0x000000ff0bff7812 */ /* 0x000fe2000780c0ff */
[----:B------:R-:W-:Y:S02]  /*7d50*/  IMAD.MOV.U32 R11, RZ, RZ, R28 ;  /* 0x000000ffff0b7224 */ /* 0x000fe400078e001c */
[----:B------:R-:W-:Y:S02]  /*7d60*/  USHF.R.U32.HI UR6, URZ, 0x2, UR5 ;  /* 0x000000023f067899 */ /* 0x000fe40008011605 */
[----:B------:R-:W-:Y:S02]  /*7d70*/  UISETP.GT.U32.AND UP1, UPT, UR5, 0x3, UPT ;  /* 0x000000030500788c */ /* 0x000fe4000bf24070 */
[----:B------:R-:W-:Y:S02]  /*7d80*/  ULOP3.LUT UR6, UR6, 0x1, URZ, 0xc0, !UPT ;  /* 0x0000000106067892 */ /* 0x000fe4000f8ec03f */
[----:B------:R-:W-:-:S02]  /*7d90*/  UISETP.LT.U32.AND UP1, UPT, UR9, 0x4, UP1 ;  /* 0x000000040900788c */ /* 0x000fc40008f21070 */
[----:B------:R-:W-:Y:S02]  /*7da0*/  UISETP.NE.U32.AND UP0, UPT, UR6, 0x1, UPT ;  /* 0x000000010600788c */ /* 0x000fe4000bf05070 */
[----:B------:R-:W-:Y:S02]  /*7db0*/  USEL UR7, URZ, 0x1, !UP1 ;  /* 0x000000013f077887 */ /* 0x000fe4000c800000 */
[----:B------:R-:W-:Y:S02]  /*7dc0*/  UISETP.GT.U32.AND UP0, UPT, UR9, 0x3, !UP0 ;  /* 0x000000030900788c */ /* 0x000fe4000c704070 */
[----:B------:R-:W-:Y:S02]  /*7dd0*/  ULOP3.LUT UR5, UR5, 0x3, URZ, 0xc0, !UPT ;  /* 0x0000000305057892 */ /* 0x000fe4000f8ec03f */
[----:B------:R-:W-:-:S04]  /*7de0*/  USEL UR6, URZ, 0x1, !UP0 ;  /* 0x000000013f067887 */ /* 0x000fc8000c000000 */
[----:B------:R-:W-:Y:S01]  /*7df0*/  ULOP3.LUT UR4, UR6, UR4, UR7, 0x96, !UPT ;  /* 0x0000000406047292 */ /* 0x000fe2000f8e9607 */
[----:B------:R-:W-:Y:S11]  /*7e00*/  @P0 BRA `(.L_x_169) ;  /* 0xffffff9000f00947 */ /* 0x000ff6000383ffff */
[----:B------:R-:W-:Y:S05]  /*7e10*/  EXIT ;  /* 0x000000000000794d */ /* 0x000fea0003800000 */
.L_x_7:
[----:B0-----:R-:W-:Y:S01]  /*7e20*/  ULDC.64 UR4, c[0x0][0x650] ;  /* 0x0001940000047ab9 */ /* 0x001fe20000000a00 */
        /* <DEDUP_REMOVED lines=25> */
.L_x_171:
[----:B------:R-:W0:Y:S01]  /*7fc0*/  LDC.64 R28, c[0x0][0x640] ;  /* 0x00019000ff1c7b82 */ /* 0x000e220000000a00 */
[-CC-:B------:R-:W-:Y:S01]  /*7fd0*/  SHF.R.U64 R21, R16, R6.reuse, R17.reuse ;  /* 0x0000000610157219 */ /* 0x180fe20000001211 */
[----:B------:R-:W-:Y:S01]  /*7fe0*/  IMAD.MOV.U32 R31, RZ, RZ, 0x1 ;  /* 0x00000001ff1f7424 */ /* 0x000fe200078e00ff */
[----:B------:R-:W-:Y:S02]  /*7ff0*/  SHF.R.U32.HI R5, RZ, R6, R17 ;  /* 0x00000006ff057219 */ /* 0x000fe40000011611 */
        /* <DEDUP_REMOVED lines=9> */
[----:B0-----:R-:W-:Y:S01]  /*8090*/  ISETP.NE.U32.AND P0, PT, R28, RZ, PT ;  /* 0x000000ff1c00720c */ /* 0x001fe20003f05070 */
[----:B------:R-:W-:-:S03]  /*80a0*/  IMAD.MOV.U32 R11, RZ, RZ, -0x1 ;  /* 0xffffffffff0b7424 */ /* 0x000fc600078e00ff */
[----:B------:R-:W-:Y:S02]  /*80b0*/  ISETP.NE.AND.EX P0, PT, R29, RZ, PT, P0 ;  /* 0x000000ff1d00720c */ /* 0x000fe40003f05300 */
[----:B------:R-:W0:Y:S01]  /*80c0*/  LDC R24, c[0x0][0x600] ;  /* 0x00018000ff187b82 */ /* 0x000e220000000800 */
[-CC-:B-1----:R-:W-:Y:S02]  /*80d0*/  SHF.R.U64 R18, R10, R14.reuse, R5.reuse ;  /* 0x0000000e0a127219 */ /* 0x182fe40000001205 */
[----:B------:R-:W-:-:S05]  /*80e0*/  SHF.R.U32.HI R5, RZ, R14, R5 ;  /* 0x0000000eff057219 */ /* 0x000fca0000011605 */
        /* <DEDUP_REMOVED lines=21> */
.L_x_172:
[----:B-1----:R-:W-:Y:S01]  /*8240*/  SHF.R.U64 R6, R10, R25, R11 ;  /* 0x000000190a067219 */ /* 0x002fe2000000120b */
[----:B0-----:R-:W-:Y:S01]  /*8250*/  VIADD R11, R24, 0xffffffff ;  /* 0xffffffff180b7836 */ /* 0x001fe20000000000 */
[----:B------:R-:W-:Y:S01]  /*8260*/  SHF.L.U32 R9, R31, R26, RZ ;  /* 0x0000001a1f097219 */ /* 0x000fe200000006ff */
[----:B------:R-:W-:Y:S01]  /*8270*/  @P2 IMAD R12, R13, R20, R8 ;  /* 0x000000140d0c2224 */ /* 0x000fe200078e0208 */
[----:B------:R-:W-:Y:S01]  /*8280*/  LOP3.LUT R5, R22, R33, RZ, 0xc0, !PT ;  /* 0x0000002116057212 */ /* 0x000fe200078ec0ff */
[----:B------:R-:W-:Y:S01]  /*8290*/  IMAD.MOV R10, RZ, RZ, -R6 ;  /* 0x000000ffff0a7224 */ /* 0x000fe200078e0a06 */
[----:B------:R-:W-:Y:S01]  /*82a0*/  LOP3.LUT R18, R18, R11, RZ, 0xc0, !PT ;  /* 0x0000000b12127212 */ /* 0x000fe200078ec0ff */
[----:B------:R-:W-:Y:S02]  /*82b0*/  IMAD.MOV.U32 R8, RZ, RZ, 0x1 ;  /* 0x00000001ff087424 */ /* 0x000fe400078e00ff */
[----:B------:R-:W-:Y:S02]  /*82c0*/  IMAD R9, R9, R6, R5 ;  /* 0x0000000609097224 */ /* 0x000fe400078e0205 */
[----:B--2---:R-:W-:-:S02]  /*82d0*/  IMAD R5, R10, R27, R23 ;  /* 0x0000001b0a057224 */ /* 0x004fc400078e0217 */
[----:B---3--:R-:W-:Y:S02]  /*82e0*/  IMAD R6, R9, R30, R12 ;  /* 0x0000001e09067224 */ /* 0x008fe400078e020c */
[----:B------:R-:W-:Y:S01]  /*82f0*/  IMAD R9, R5, R24, R18 ;  /* 0x0000001805097224 */ /* 0x000fe200078e0212 */
[----:B------:R-:W-:Y:S01]  /*8300*/  PRMT R5, R8, 0x7610, R5 ;  /* 0x0000761008057816 */ /* 0x000fe20000000005 */
[----:B------:R-:W-:-:S03]  /*8310*/  IMAD.MOV.U32 R15, RZ, RZ, R21 ;  /* 0x000000ffff0f7224 */ /* 0x000fc600078e0015 */
[----:B------:R-:W-:Y:S02]  /*8320*/  SEL R16, R9, R6, !P2 ;  /* 0x0000000609107207 */ /* 0x000fe40005000000 */
[----:B------:R-:W-:-:S07]  /*8330*/  SEL R6, R6, R9, !P2 ;  /* 0x0000000906067207 */ /* 0x000fce0005000000 */
.L_x_170:
[----:B------:R-:W-:-:S08]  /*8340*/  NOP ;  /* 0x0000000000007918 */ /* 0x000fd00000000000 */
[----:B------:R-:W0:-:S00]  /*8350*/  USETMAXREG.DEALLOC.CTAPOOL 0x28 ;  /* 0x00000028000079c8 */ /* 0x000e0000080e0500 */
[----:B0-----:R-:W-:-:S13]  /*8360*/  ISETP.NE.AND P0, PT, R7, RZ, PT ;  /* 0x000000ff0700720c */ /* 0x001fda0003f05270 */
[----:B------:R-:W-:Y:S05]  /*8370*/  @P0 EXIT ;  /* 0x000000000000094d */ /* 0x000fea0003800000 */
[----:B------:R-:W-:Y:S01]  /*8380*/  LOP3.LUT P0, RZ, R5, 0xff, RZ, 0xc0, !PT ;  /* 0x000000ff05ff7812 */ /* 0x000fe2000780c0ff */
[----:B------:R-:W-:Y:S02]  /*8390*/  IMAD.MOV.U32 R14, RZ, RZ, 0x1 ;  /* 0x00000001ff0e7424 */ /* 0x000fe400078e00ff */
[----:B------:R-:W-:-:S10]  /*83a0*/  IMAD.MOV.U32 R13, RZ, RZ, RZ ;  /* 0x000000ffff0d7224 */ /* 0x000fd400078e00ff */
[----:B------:R-:W-:Y:S05]  /*83b0*/  @!P0 BRA `(.L_x_173) ;  /* 0x0000000c00348947 */ /* 0x000fea0003800000 */
[----:B------:R-:W0:Y:S01]  /*83c0*/  LDC R5, c[0x0][0x28c] ;  /* 0x0000a300ff057b82 */ /* 0x000e220000000800 */
[----:B------:R-:W-:Y:S01]  /*83d0*/  ULDC UR6, c[0x0][0x658] ;  /* 0x0001960000067ab9 */ /* 0x000fe20000000800 */
[----:B------:R-:W-:Y:S01]  /*83e0*/  UMOV UR9, 0xffffffff ;  /* 0xffffffff00097882 */ /* 0x000fe20000000000 */
[----:B------:R-:W-:Y:S01]  /*83f0*/  ULDC UR8, c[0x0][0xc] ;  /* 0x0000030000087ab9 */ /* 0x000fe20000000800 */
[----:B------:R-:W-:Y:S01]  /*8400*/  USHF.L.U32 UR11, UR9, UR6, URZ ;  /* 0x00000006090b7299 */ /* 0x000fe2000800063f */
[----:B------:R-:W-:Y:S01]  /*8410*/  BSSY B0, `(.L_x_173) ;  /* 0x00000c7000007945 */ /* 0x000fe20003800000 */
[----:B------:R-:W-:Y:S01]  /*8420*/  UMOV UR10, 0x1 ;  /* 0x00000001000a7882 */ /* 0x000fe20000000000 */
[----:B------:R-:W-:Y:S01]  /*8430*/  ULDC UR9, c[0x0][0x10] ;  /* 0x0000040000097ab9 */ /* 0x000fe20000000800 */
[----:B------:R-:W1:Y:S01]  /*8440*/  S2UR UR4, SR_CgaCtaId ;  /* 0x00000000000479c3 */ /* 0x000e620000008800 */
[----:B------:R-:W-:Y:S01]  /*8450*/  UIMAD.WIDE.U32 UR8, UR8, UR9, URZ ;  /* 0x00000009080872a5 */ /* 0x000fe2000f8e003f */
[----:B------:R-:W-:Y:S01]  /*8460*/  IMAD.MOV.U32 R11, RZ, RZ, 0x1 ;  /* 0x00000001ff0b7424 */ /* 0x000fe200078e00ff */
[----:B------:R-:W-:Y:S01]  /*8470*/  USHF.L.U32 UR6, UR10, UR6, URZ ;  /* 0x000000060a067299 */ /* 0x000fe2000800063f */
[----:B------:R-:W-:Y:S01]  /*8480*/  LOP3.LUT R17, R4, 0x2, RZ, 0xfc, !PT ;  /* 0x0000000204117812 */ /* 0x000fe200078efcff */
[----:B------:R-:W-:Y:S01]  /*8490*/  IMAD.MOV.U32 R14, RZ, RZ, 0x1 ;  /* 0x00000001ff0e7424 */ /* 0x000fe200078e00ff */
[----:B------:R-:W-:Y:S01]  /*84a0*/  ULDC UR10, c[0x0][0x14] ;  /* 0x00000500000a7ab9 */ /* 0x000fe20000000800 */
[----:B------:R-:W-:Y:S01]  /*84b0*/  IMAD.MOV.U32 R13, RZ, RZ, RZ ;  /* 0x000000ffff0d7224 */ /* 0x000fe200078e00ff */
[----:B------:R-:W-:-:S02]  /*84c0*/  UIMAD.WIDE.U32 UR22, UR8, UR10, URZ ;  /* 0x0000000a081672a5 */ /* 0x000fc4000f8e003f */
[----:B------:R-:W-:Y:S01]  /*84d0*/  UIMAD UR13, UR9, UR10, URZ ;  /* 0x0000000a090d72a4 */ /* 0x000fe2000f8e023f */
[----:B------:R-:W-:Y:S01]  /*84e0*/  ULDC UR5, c[0x0][0x600] ;  /* 0x0001800000057ab9 */ /* 0x000fe20000000800 */
[----:B------:R-:W-:Y:S02]  /*84f0*/  ULOP3.LUT UR19, URZ, UR11, URZ, 0x33, !UPT ;  /* 0x0000000b3f137292 */ /* 0x000fe4000f8e333f */
[----:B------:R-:W-:Y:S01]  /*8500*/  UIADD3 UR5, UR5, -0x1, URZ ;  /* 0xffffffff05057890 */ /* 0x000fe2000fffe03f */
[----:B0-----:R-:W-:Y:S01]  /*8510*/  VIADD R5, R5, 0x3f ;  /* 0x0000003f05057836 */ /* 0x001fe20000000000 */
[----:B------:R-:W-:Y:S01]  /*8520*/  UIADD3 UR13, UR23, UR13, URZ ;  /* 0x0000000d170d7290 */ /* 0x000fe2000fffe03f */
[----:B------:R-:W-:-:S03]  /*8530*/  ULDC.64 UR24, c[0x0][0x198] ;  /* 0x0000660000187ab9 */ /* 0x000fc60000000a00 */
[----:B------:R-:W-:Y:S01]  /*8540*/  SHF.R.S32.HI R8, RZ, 0x1f, R5 ;  /* 0x0000001fff087819 */ /* 0x000fe20000011405 */
[----:B-1----:R-:W-:-:S03]  /*8550*/  USHF.L.U32 UR7, UR4, 0x6, URZ ;  /* 0x0000000604077899 */ /* 0x002fc6000800063f */
[----:B------:R-:W-:Y:S01]  /*8560*/  LEA.HI R8, R8, R5, RZ, 0x6 ;  /* 0x0000000508087211 */ /* 0x000fe200078f30ff */
[----:B------:R-:W-:Y:S02]  /*8570*/  USHF.L.U32 UR4, UR4, 0xc, URZ ;  /* 0x0000000c04047899 */ /* 0x000fe4000800063f */
[----:B------:R-:W-:Y:S01]  /*8580*/  ULOP3.LUT UR7, UR7, 0x40, URZ, 0xc0, !UPT ;  /* 0x0000004007077892 */ /* 0x000fe2000f8ec03f */
[----:B------:R-:W-:-:S05]  /*8590*/  SHF.R.S32.HI R12, RZ, 0x6, R8 ;  /* 0x00000006ff0c7819 */ /* 0x000fca0000011408 */
[----:B------:R-:W-:-:S07]  /*85a0*/  VIADD R10, R12, 0x1 ;  /* 0x000000010c0a7836 */ /* 0x000fce0000000000 */
.L_x_184:
[----:B------:R-:W-:-:S03]  /*85b0*/  UMOV UR8, 0xffffffff ;  /* 0xffffffff00087882 */ /* 0x000fc60000000000 */
[----:B------:R-:W-:Y:S05]  /*85c0*/  BRA.DIV UR8, `(.L_x_174) ;  /* 0x0000000e08a07947 */ /* 0x000fea000b800000 */
[----:B------:R-:W-:-:S13]  /*85d0*/  ELECT P0, URZ, PT ;  /* 0x00000000003f782f */ /* 0x000fda0003800000 */
.L_x_195:
[----:B------:R-:W0:Y:S01]  /*85e0*/  LDC R5, c[0x0][0x28c] ;  /* 0x0000a300ff057b82 */ /* 0x000e220000000800 */
[----:B------:R-:W-:Y:S01]  /*85f0*/  BSSY B1, `(.L_x_175) ;  /* 0x0000037000017945 */ /* 0x000fe20003800000 */
[----:B0-----:R-:W-:-:S13]  /*8600*/  ISETP.LT.OR P0, PT, R5, 0x1, !P0 ;  /* 0x000000010500780c */ /* 0x001fda0004701670 */
[----:B------:R-:W-:Y:S05]  /*8610*/  @P0 BRA `(.L_x_176) ;  /* 0x0000000000d00947 */ /* 0x000fea0003800000 */
[----:B------:R-:W-:Y:S01]  /*8620*/  IMAD.SHL.U32 R18, R6, 0x80, RZ ;  /* 0x0000008006127824 */ /* 0x000fe200078e00ff */
[----:B------:R-:W-:Y:S01]  /*8630*/  LEA R16, R16, UR7, 0x7 ;  /* 0x0000000710107c11 */ /* 0x000fe2000f8e38ff */
[----:B------:R-:W-:Y:S02]  /*8640*/  IMAD.MOV.U32 R21, RZ, RZ, RZ ;  /* 0x000000ffff157224 */ /* 0x000fe400078e00ff */
[----:B------:R-:W-:Y:S02]  /*8650*/  IMAD.MOV.U32 R5, RZ, RZ, R10 ;  /* 0x000000ffff057224 */ /* 0x000fe400078e000a */
[----:B------:R-:W-:Y:S02]  /*8660*/  IMAD.MOV.U32 R6, RZ, RZ, R14 ;  /* 0x000000ffff067224 */ /* 0x000fe400078e000e */
[----:B------:R-:W-:-:S07]  /*8670*/  IMAD.MOV.U32 R7, RZ, RZ, R13 ;  /* 0x000000ffff077224 */ /* 0x000fce00078e000d */
.L_x_179:
[----:B------:R-:W0:Y:S01]  /*8680*/  S2R R9, SR_CgaCtaId ;  /* 0x0000000000097919 */ /* 0x000e220000008800 */
[----:B------:R-:W-:Y:S02]  /*8690*/  MOV R8, 0x400 ;  /* 0x0000040000087802 */ /* 0x000fe40000000f00 */
[----:B------:R-:W-:Y:S02]  /*86a0*/  LOP3.LUT P1, RZ, R0, 0x7f, RZ, 0xc0, !PT ;  /* 0x0000007f00ff7812 */ /* 0x000fe4000782c0ff */
[----:B0-----:R-:W-:Y:S02]  /*86b0*/  LEA R20, R9, R8, 0x18 ;  /* 0x0000000809147211 */ /* 0x001fe400078ec0ff */
[----:B------:R-:W-:-:S09]  /*86c0*/  SHF.L.U32 R8, R6, 0x1f, RZ ;  /* 0x0000001f06087819 */ /* 0x000fd200000006ff */
[----:B------:R-:W0:Y:S01]  /*86d0*/  @!P1 LDC R9, c[0x0][0x500] ;  /* 0x00014000ff099b82 */ /* 0x000e220000000800 */
[----:B------:R-:W-:-:S04]  /*86e0*/  IMAD R19, R7, 0x8, R20 ;  /* 0x0000000807137824 */ /* 0x000fc800078e0214 */
[----:B------:R-:W1:Y:S02]  /*86f0*/  SYNCS.PHASECHK.TRANS64.TRYWAIT P0, [R19+URZ+0x20], R8 ;  /* 0x00002008130075a7 */ /* 0x000e64000800017f */
[----:B-1----:R-:W-:Y:S05]  /*8700*/  @!P0 BRA `(.L_x_177) ;  /* 0x0000000c00708947 */ /* 0x002fea0003800000 */
.L_x_196:
[----:B-1----:R-:W-:Y:S01]  /*8710*/  PRMT R8, R17, 0x9910, RZ ;  /* 0x0000991011087816 */ /* 0x002fe200000000ff */
[----:B0-----:R0:W-:Y:S03]  /*8720*/  @!P1 SYNCS.ARRIVE.TRANS64 RZ, [R19+URZ], R9 ;  /* 0x0000000913ff99a7 */ /* 0x0011e6000800003f */
[----:B------:R-:W-:-:S13]  /*8730*/  ISETP.NE.AND P0, PT, R8, 0x2, PT ;  /* 0x000000020800780c */ /* 0x000fda0003f05270 */
[----:B0-----:R-:W-:Y:S05]  /*8740*/  @P0 BRA `(.L_x_178) ;  /* 0x0000000000040947 */ /* 0x001fea0003800000 */
[----:B------:R-:W-:Y:S01]  /*8750*/  BPT.TRAP 0x1 ;  /* 0x000000040000795c */ /* 0x000fe20000300000 */
.L_x_178:
[----:B------:R-:W-:Y:S01]  /*8760*/  R2UR UR8, R7 ;  /* 0x00000000070872ca */ /* 0x000fe200000e0000 */
[----:B------:R-:W-:Y:S01]  /*8770*/  VIADD R5, R5, 0xffffffff ;  /* 0xffffffff05057836 */ /* 0x000fe20000000000 */
[----:B------:R-:W-:Y:S01]  /*8780*/  R2UR UR18, R20 ;  /* 0x00000000141272ca */ /* 0x000fe200000e0000 */
[----:B------:R-:W-:Y:S01]  /*8790*/  UIADD3 UR14, UP0, UR24, 0xf0, URZ ;  /* 0x000000f0180e7890 */ /* 0x000fe2000ff1e03f */
[----:B------:R-:W-:Y:S01]  /*87a0*/  R2UR UR20, R18 ;  /* 0x00000000121472ca */ /* 0x000fe200000e0000 */
[----:B------:R-:W-:Y:S01]  /*87b0*/  UIADD3 UR26, UP1, UR24, 0x1f0, URZ ;  /* 0x000001f0181a7890 */ /* 0x000fe2000ff3e03f */
[----:B------:R-:W-:Y:S01]  /*87c0*/  R2UR UR9, R19 ;  /* 0x00000000130972ca */ /* 0x000fe200000e0000 */
[----:B------:R-:W-:Y:S01]  /*87d0*/  UIADD3.X UR15, URZ, UR25, URZ, UP0, !UPT ;  /* 0x000000193f0f7290 */ /* 0x000fe200087fe43f */
[----:B------:R-:W-:Y:S01]  /*87e0*/  R2UR UR10, R21 ;  /* 0x00000000150a72ca */ /* 0x000fe200000e0000 */
[----:B------:R-:W-:Y:S01]  /*87f0*/  VIADD R7, R7, 0x1 ;  /* 0x0000000107077836 */ /* 0x000fe20000000000 */
[----:B------:R-:W-:Y:S01]  /*8800*/  R2UR UR12, R15 ;  /* 0x000000000f0c72ca */ /* 0x000fe200000e0000 */
[----:B------:R-:W-:Y:S01]  /*8810*/  UIADD3.X UR27, URZ, UR25, URZ, UP1, !UPT ;  /* 0x000000193f1b7290 */ /* 0x000fe20008ffe43f */
[----:B------:R-:W-:Y:S01]  /*8820*/  R2UR UR21, R16 ;  /* 0x00000000101572ca */ /* 0x000fe200000e0000 */
[----:B------:R-:W-:Y:S01]  /*8830*/  USHF.L.U32 UR8, UR8, 0xd, URZ ;  /* 0x0000000d08087899 */ /* 0x000fe2000800063f */
[----:B------:R-:W-:Y:S01]  /*8840*/  ISETP.GT.AND P1, PT, R5, 0x1, PT ;  /* 0x000000010500780c */ /* 0x000fe20003f24270 */
[----:B------:R-:W-:Y:S01]  /*8850*/  UMOV UR16, 0x0 ;  /* 0x0000000000107882 */ /* 0x000fe20000000000 */
[----:B------:R-:W-:Y:S01]  /*8860*/  UMOV UR17, 0x10000000 ;  /* 0x1000000000117882 */ /* 0x000fe20000000000 */
[----:B------:R-:W-:Y:S01]  /*8870*/  ULOP3.LUT UR11, UR8, 0x1000, UR4, 0xf8, !UPT ;  /* 0x00001000080b7892 */ /* 0x000fe2000f8ef804 */
[----:B------:R-:W-:Y:S01]  /*8880*/  ISETP.NE.AND P0, PT, R7, 0x4, PT ;  /* 0x000000040700780c */ /* 0x000fe20003f05270 */
[----:B------:R-:W-:Y:S01]  /*8890*/  UIADD3 UR8, UR18, 0x100, UR8 ;  /* 0x0000010012087890 */ /* 0x000fe2000fffe008 */
[----:B------:R-:W-:Y:S01]  /*88a0*/  VIADD R21, R21, 0x40 ;  /* 0x0000004015157836 */ /* 0x000fe20000000000 */
[----:B------:R-:W-:Y:S01]  /*88b0*/  UIADD3 UR18, UR18, 0x8100, UR11 ;  /* 0x0000810012127890 */ /* 0x000fe2000fffe00b */
[----:B------:R-:W-:Y:S01]  /*88c0*/  SEL R9, RZ, 0x1, P0 ;  /* 0x00000001ff097807 */ /* 0x000fe20000000000 */
[----:B------:R-:W-:Y:S01]  /*88d0*/  UMOV UR28, 0x30000 ;  /* 0x00030000001c7882 */ /* 0x000fe20000000000 */
[----:B------:R-:W-:Y:S01]  /*88e0*/  UMOV UR11, UR20 ;  /* 0x00000014000b7c82 */ /* 0x000fe20008000000 */
[----:B------:R-:W-:-:S02]  /*88f0*/  SEL R7, R7, RZ, P0 ;  /* 0x000000ff07077207 */ /* 0x000fc40000000000 */
[----:B------:R-:W-:Y:S01]  /*8900*/  LOP3.LUT R6, R6, R9, RZ, 0x3c, !PT ;  /* 0x0000000906067212 */ /* 0x000fe200078e3cff */
[----:B------:R0:W-:Y:S02]  /*8910*/  UTMALDG.3D [UR8], [UR14], desc[UR16] ;  /* 0x000010080e0075b4 */ /* 0x0001e40008011000 */
[----:B0-----:R-:W-:Y:S01]  /*8920*/  UMOV UR8, UR18 ;  /* 0x0000001200087c82 */ /* 0x001fe20008000000 */
[----:B------:R-:W-:Y:S02]  /*8930*/  UMOV UR11, UR21 ;  /* 0x00000015000b7c82 */ /* 0x000fe40008000000 */
[----:B------:R0:W-:Y:S02]  /*8940*/  UTMALDG.3D.MULTICAST [UR8], [UR26], UR28, desc[UR16] ;  /* 0x000010081a0073b4 */ /* 0x0001e4000801181c */
[----:B0-----:R-:W-:Y:S05]  /*8950*/  @P1 BRA `(.L_x_179) ;  /* 0xfffffffc00481947 */ /* 0x001fea000383ffff */
.L_x_176:
[----:B------:R-:W-:Y:S05]  /*8960*/  BSYNC B1 ;  /* 0x0000000000017941 */ /* 0x000fea0003800000 */
.L_x_175:
[----:B------:R-:W-:Y:S01]  /*8970*/  LOP3.LUT P1, RZ, R11, 0xff, RZ, 0xc0, !PT ;  /* 0x000000ff0bff7812 */ /* 0x000fe2000782c0ff */
[----:B------:R-:W-:Y:S01]  /*8980*/  IMAD.IADD R13, R12, 0x1, R13 ;  /* 0x000000010c0d7824 */ /* 0x000fe200078e020d */
[----:B------:R-:W-:Y:S01]  /*8990*/  IADD3 R2, P3, R2, UR22, RZ ;  /* 0x0000001602027c10 */ /* 0x000fe2000ff7e0ff */
[----:B------:R-:W-:Y:S01]  /*89a0*/  ULDC.64 UR8, c[0x0][0x650] ;  /* 0x0001940000087ab9 */ /* 0x000fe20000000a00 */
[----:B------:R-:W-:Y:S01]  /*89b0*/  BSSY B1, `(.L_x_180) ;  /* 0x000006a000017945 */ /* 0x000fe20003800000 */
[----:B------:R-:W-:Y:S01]  /*89c0*/  IMAD.MOV.U32 R16, RZ, RZ, -0x1 ;  /* 0xffffffffff107424 */ /* 0x000fe200078e00ff */
[----:B------:R-:W-:Y:S01]  /*89d0*/  SHF.R.U32.HI R5, RZ, 0x2, R13 ;  /* 0x00000002ff057819 */ /* 0x000fe2000001160d */
[----:B------:R-:W-:Y:S01]  /*89e0*/  IMAD.MOV.U32 R15, RZ, RZ, -0x1 ;  /* 0xffffffffff0f7424 */ /* 0x000fe200078e00ff */
[----:B------:R-:W-:Y:S02]  /*89f0*/  ISETP.GT.U32.AND P0, PT, R13, 0x3, PT ;  /* 0x000000030d00780c */ /* 0x000fe40003f04070 */
[----:B------:R-:W-:-:S02]  /*8a00*/  LOP3.LUT R5, R5, 0x1, RZ, 0xc0, !PT ;  /* 0x0000000105057812 */ /* 0x000fc400078ec0ff */
[----:B------:R-:W-:Y:S01]  /*8a10*/  ISETP.LT.U32.AND P0, PT, R12, 0x4, P0 ;  /* 0x000000040c00780c */ /* 0x000fe20000701070 */
[----:B------:R-:W0:Y:S01]  /*8a20*/  @P1 S2R R7, SR_CgaCtaId ;  /* 0x0000000000071919 */ /* 0x000e220000008800 */
[----:B------:R-:W-:Y:S02]  /*8a30*/  @P1 MOV R6, 0x400 ;  /* 0x0000040000061802 */ /* 0x000fe40000000f00 */
[----:B------:R-:W-:Y:S02]  /*8a40*/  IADD3.X R3, R3, UR13, RZ, P3, !PT ;  /* 0x0000000d03037c10 */ /* 0x000fe40009ffe4ff */
[----:B------:R-:W-:Y:S02]  /*8a50*/  ISETP.GE.U32.AND P3, PT, R2, UR8, PT ;  /* 0x0000000802007c0c */ /* 0x000fe4000bf66070 */
[----:B------:R-:W-:Y:S02]  /*8a60*/  LOP3.LUT R13, R13, 0x3, RZ, 0xc0, !PT ;  /* 0x000000030d0d7812 */ /* 0x000fe400078ec0ff */
[----:B------:R-:W-:-:S02]  /*8a70*/  PRMT R11, RZ, 0x7610, R11 ;  /* 0x00007610ff0b7816 */ /* 0x000fc4000000000b */
[----:B0-----:R-:W-:-:S04]  /*8a80*/  @P1 LEA R6, R7, R6, 0x18 ;  /* 0x0000000607061211 */ /* 0x001fc800078ec0ff */
[----:B------:R0:W-:Y:S01]  /*8a90*/  @P1 SYNCS.ARRIVE.TRANS64.A1T0 RZ, [R6+URZ+0x58], RZ ;  /* 0x000058ff06ff19a7 */ /* 0x0001e2000810003f */
[----:B------:R-:W-:Y:S02]  /*8aa0*/  ISETP.NE.U32.AND P1, PT, R5, 0x1, PT ;  /* 0x000000010500780c */ /* 0x000fe40003f25070 */
[----:B------:R-:W-:Y:S02]  /*8ab0*/  SEL R5, RZ, 0x1, !P0 ;  /* 0x00000001ff057807 */ /* 0x000fe40004000000 */
[----:B------:R-:W-:Y:S02]  /*8ac0*/  ISETP.GE.U32.AND.EX P0, PT, R3, UR9, PT, P3 ;  /* 0x0000000903007c0c */ /* 0x000fe4000bf06130 */
[----:B------:R-:W-:-:S04]  /*8ad0*/  ISETP.GT.U32.AND P1, PT, R12, 0x3, !P1 ;  /* 0x000000030c00780c */ /* 0x000fc80004f24070 */
[----:B0-----:R-:W-:-:S04]  /*8ae0*/  SEL R6, RZ, 0x1, !P1 ;  /* 0x00000001ff067807 */ /* 0x001fc80004800000 */
[--C-:B------:R-:W-:Y:S01]  /*8af0*/  LOP3.LUT R14, R6, R14, R5.reuse, 0x96, !PT ;  /* 0x0000000e060e7212 */ /* 0x100fe200078e9605 */
[----:B------:R-:W-:Y:S01]  /*8b00*/  IMAD.MOV.U32 R6, RZ, RZ, -0x1 ;  /* 0xffffffffff067424 */ /* 0x000fe200078e00ff */
[----:B------:R-:W-:Y:S01]  /*8b10*/  PRMT R5, RZ, 0x7610, R5 ;  /* 0x00007610ff057816 */ /* 0x000fe20000000005 */
[----:B------:R-:W-:Y:S06]  /*8b20*/  @P0 BRA `(.L_x_181) ;  /* 0x0000000400480947 */ /* 0x000fec0003800000 */
[----:B------:R-:W0:Y:S01]  /*8b30*/  S2R R16, SR_CTAID.X ;  /* 0x0000000000107919 */ /* 0x000e220000002500 */
[----:B------:R-:W-:Y:S01]  /*8b40*/  ULDC.64 UR8, c[0x0][0x628] ;  /* 0x00018a0000087ab9 */ /* 0x000fe20000000a00 */
[----:B------:R-:W1:Y:S01]  /*8b50*/  LDC R19, c[0x0][0x144] ;  /* 0x00005100ff137b82 */ /* 0x000e620000000800 */
[----:B------:R-:W-:Y:S01]  /*8b60*/  ISETP.NE.U32.AND P0, PT, RZ, UR8, PT ;  /* 0x00000008ff007c0c */ /* 0x000fe2000bf05070 */
[----:B------:R-:W2:Y:S01]  /*8b70*/  S2R R5, SR_CTAID.Y ;  /* 0x0000000000057919 */ /* 0x000ea20000002600 */
[----:B------:R-:W-:Y:S01]  /*8b80*/  ULDC UR10, c[0x0][0x150] ;  /* 0x00005400000a7ab9 */ /* 0x000fe20000000800 */
[----:B------:R-:W-:Y:S01]  /*8b90*/  ULDC UR11, c[0x0][0x630] ;  /* 0x00018c00000b7ab9 */ /* 0x000fe20000000800 */
[----:B------:R-:W-:Y:S01]  /*8ba0*/  ISETP.NE.AND.EX P0, PT, RZ, UR9, PT, P0 ;  /* 0x00000009ff007c0c */ /* 0x000fe2000bf05300 */
[----:B------:R-:W-:Y:S01]  /*8bb0*/  IMAD.MOV.U32 R6, RZ, RZ, R2 ;  /* 0x000000ffff067224 */ /* 0x000fe200078e0002 */
[----:B0-----:R-:W-:-:S05]  /*8bc0*/  I2FP.F32.U32 R7, R16 ;  /* 0x0000001000077245 */ /* 0x001fca0000201000 */
[----:B------:R-:W-:Y:S01]  /*8bd0*/  FMUL R18, R7, UR10 ;  /* 0x0000000a07127c20 */ /* 0x000fe20008400000 */
[----:B------:R-:W-:-:S05]  /*8be0*/  IMAD.MOV.U32 R7, RZ, RZ, R3 ;  /* 0x000000ffff077224 */ /* 0x000fca00078e0003 */
[----:B--2---:R-:W-:Y:S05]  /*8bf0*/  @!P0 BRA `(.L_x_182) ;  /* 0x0000000000288947 */ /* 0x004fea0003800000 */
[----:B------:R-:W-:Y:S02]  /*8c00*/  ULDC UR10, c[0x0][0x634] ;  /* 0x00018d00000a7ab9 */ /* 0x000fe40000000800 */
[----:B------:R-:W-:-:S05]  /*8c10*/  IADD3 R7, P0, R2, UR10, RZ ;  /* 0x0000000a02077c10 */ /* 0x000fca000ff1e0ff */
[----:B------:R-:W-:-:S04]  /*8c20*/  IMAD.X R15, RZ, RZ, R3, P0 ;  /* 0x000000ffff0f7224 */ /* 0x000fc800000e0603 */
[----:B------:R-:W-:-:S04]  /*8c30*/  IMAD.WIDE.U32 R8, R15, UR8, RZ ;  /* 0x000000080f087c25 */ /* 0x000fc8000f8e00ff */
[----:B------:R-:W-:-:S04]  /*8c40*/  IMAD.WIDE.U32 R8, P0, R7, UR9, R8 ;  /* 0x0000000907087c25 */ /* 0x000fc8000f800008 */
[----:B------:R-:W-:-:S04]  /*8c50*/  IMAD.WIDE.U32 R6, R7, UR8, RZ ;  /* 0x0000000807067c25 */ /* 0x000fc8000f8e00ff */
[----:B------:R-:W-:Y:S01]  /*8c60*/  IMAD.MOV.U32 R6, RZ, RZ, R9 ;  /* 0x000000ffff067224 */ /* 0x000fe200078e0009 */
[----:B------:R-:W-:Y:S01]  /*8c70*/  IADD3 RZ, P1, R7, R8, RZ ;  /* 0x0000000807ff7210 */ /* 0x000fe20007f3e0ff */
[----:B------:R-:W-:-:S04]  /*8c80*/  IMAD.X R7, RZ, RZ, RZ, P0 ;  /* 0x000000ffff077224 */ /* 0x000fc800000e06ff */
[----:B------:R-:W-:-:S08]  /*8c90*/  IMAD.WIDE.U32.X R6, R15, UR9, R6, P1 ;  /* 0x000000090f067c25 */ /* 0x000fd000088e0406 */
.L_x_182:
[--C-:B------:R-:W-:Y:S01]  /*8ca0*/  SHF.R.U64 R15, R6, UR11, R7.reuse ;  /* 0x0000000b060f7c19 */ /* 0x100fe20008001207 */
[----:B------:R-:W0:Y:S01]  /*8cb0*/  F2I.U32.TRUNC.NTZ R18, R18 ;  /* 0x0000001200127305 */ /* 0x000e22000020f000 */
[----:B------:R-:W-:Y:S01]  /*8cc0*/  SHF.R.U32.HI R6, RZ, UR11, R7 ;  /* 0x0000000bff067c19 */ /* 0x000fe20008011607 */
[----:B------:R-:W-:Y:S01]  /*8cd0*/  ULDC.64 UR8, c[0x0][0x620] ;  /* 0x0001880000087ab9 */ /* 0x000fe20000000a00 */
[----:B------:R-:W-:Y:S01]  /*8ce0*/  IADD3 R9, P0, RZ, -R15, RZ ;  /* 0x8000000fff097210 */ /* 0x000fe20007f1e0ff */
[----:B------:R-:W-:Y:S01]  /*8cf0*/  ULDC.64 UR10, c[0x0][0x640] ;  /* 0x00019000000a7ab9 */ /* 0x000fe20000000a00 */
[----:B------:R-:W2:Y:S03]  /*8d00*/  LDC R20, c[0x0][0x148] ;  /* 0x00005200ff147b82 */ /* 0x000ea60000000800 */
[----:B------:R-:W-:Y:S01]  /*8d10*/  IMAD.X R6, RZ, RZ, ~R6, P0 ;  /* 0x000000ffff067224 */ /* 0x000fe200000e0e06 */
[----:B------:R-:W-:-:S03]  /*8d20*/  ISETP.NE.U32.AND P0, PT, RZ, UR10, PT ;  /* 0x0000000aff007c0c */ /* 0x000fc6000bf05070 */
[----:B------:R-:W-:Y:S01]  /*8d30*/  IMAD R8, R6, UR8, RZ ;  /* 0x0000000806087c24 */ /* 0x000fe2000f8e02ff */
[----:B------:R-:W-:Y:S01]  /*8d40*/  ISETP.NE.AND.EX P0, PT, RZ, UR11, PT, P0 ;  /* 0x0000000bff007c0c */ /* 0x000fe2000bf05300 */
[----:B------:R-:W-:Y:S01]  /*8d50*/  IMAD.WIDE.U32 R6, R9, UR8, R2 ;  /* 0x0000000809067c25 */ /* 0x000fe2000f8e0002 */
[----:B------:R-:W-:-:S03]  /*8d60*/  ULDC UR8, c[0x0][0x618] ;  /* 0x0001860000087ab9 */ /* 0x000fc60000000800 */
[----:B------:R-:W-:Y:S01]  /*8d70*/  IMAD R9, R9, UR9, R8 ;  /* 0x0000000909097c24 */ /* 0x000fe2000f8e0208 */
[----:B------:R-:W-:Y:S01]  /*8d80*/  ULDC UR9, c[0x0][0x154] ;  /* 0x0000550000097ab9 */ /* 0x000fe20000000800 */
[----:B0-----:R-:W-:Y:S02]  /*8d90*/  IMAD.MOV R8, RZ, RZ, -R18 ;  /* 0x000000ffff087224 */ /* 0x001fe400078e0a12 */
[----:B------:R-:W-:Y:S02]  /*8da0*/  IMAD.IADD R7, R7, 0x1, R9 ;  /* 0x0000000107077824 */ /* 0x000fe400078e0209 */
[----:B-1----:R-:W-:Y:S01]  /*8db0*/  IMAD R16, R19, R8, R16 ;  /* 0x0000000813107224 */ /* 0x002fe200078e0210 */
[----:B------:R-:W-:Y:S02]  /*8dc0*/  I2FP.F32.U32 R8, R5 ;  /* 0x0000000500087245 */ /* 0x000fe40000201000 */
[--C-:B------:R-:W-:Y:S02]  /*8dd0*/  SHF.R.U64 R18, R6, UR8, R7.reuse ;  /* 0x0000000806127c19 */ /* 0x100fe40008001207 */
[----:B------:R-:W-:Y:S01]  /*8de0*/  SHF.R.U32.HI R7, RZ, UR8, R7 ;  /* 0x00000008ff077c19 */ /* 0x000fe20008011607 */
[----:B------:R-:W-:Y:S01]  /*8df0*/  FMUL R8, R8, UR9 ;  /* 0x0000000908087c20 */ /* 0x000fe20008400000 */
[----:B------:R-:W-:-:S02]  /*8e00*/  ULDC UR8, c[0x0][0x608] ;  /* 0x0001820000087ab9 */ /* 0x000fc40000000800 */
[--C-:B------:R-:W-:Y:S01]  /*8e10*/  SHF.R.U64 R22, R18, UR8, R7.reuse ;  /* 0x0000000812167c19 */ /* 0x100fe20008001207 */
[----:B------:R0:W1:Y:S01]  /*8e20*/  F2I.U32.TRUNC.NTZ R23, R8 ;  /* 0x0000000800177305 */ /* 0x000062000020f000 */
[----:B------:R-:W-:Y:S01]  /*8e30*/  SHF.R.U32.HI R7, RZ, UR8, R7 ;  /* 0x00000008ff077c19 */ /* 0x000fe20008011607 */
[----:B------:R-:W-:-:S03]  /*8e40*/  ULDC UR8, c[0x0][0x658] ;  /* 0x0001960000087ab9 */ /* 0x000fc60000000800 */
[--C-:B------:R-:W-:Y:S02]  /*8e50*/  SHF.R.U64 R19, R22, UR8, R7.reuse ;  /* 0x0000000816137c19 */ /* 0x100fe40008001207 */
[----:B------:R-:W-:-:S03]  /*8e60*/  SHF.R.U32.HI R21, RZ, UR8, R7 ;  /* 0x00000008ff157c19 */ /* 0x000fc60008011607 */
[----:B------:R-:W-:Y:S02]  /*8e70*/  IMAD.MOV.U32 R6, RZ, RZ, R19 ;  /* 0x000000ffff067224 */ /* 0x000fe400078e0013 */
[----:B------:R-:W-:Y:S01]  /*8e80*/  IMAD.MOV.U32 R7, RZ, RZ, R21 ;  /* 0x000000ffff077224 */ /* 0x000fe200078e0015 */
[----:B0-----:R-:W-:Y:S06]  /*8e90*/  @!P0 BRA `(.L_x_183) ;  /* 0x0000000000288947 */ /* 0x001fec0003800000 */
        /* <DEDUP_REMOVED lines=10> */
.L_x_183:
[----:B------:R-:W-:Y:S01]  /*8f40*/  ULDC UR8, c[0x0][0x648] ;  /* 0x0001920000087ab9 */ /* 0x000fe20000000800 */
[----:B-1----:R-:W-:Y:S01]  /*8f50*/  IMAD.MOV R23, RZ, RZ, -R23 ;  /* 0x000000ffff177224 */ /* 0x002fe200078e0a17 */
[----:B------:R-:W-:Y:S01]  /*8f60*/  SHF.R.U64 R7, R6, UR8, R7 ;  /* 0x0000000806077c19 */ /* 0x000fe20008001207 */
[----:B------:R-:W-:Y:S01]  /*8f70*/  ULDC UR8, c[0x0][0x638] ;  /* 0x00018e0000087ab9 */ /* 0x000fe20000000800 */
[----:B------:R-:W-:Y:S01]  /*8f80*/  LOP3.LUT R6, R22, UR19, RZ, 0xc0, !PT ;  /* 0x0000001316067c12 */ /* 0x000fe2000f8ec0ff */
[----:B--2---:R-:W-:Y:S01]  /*8f90*/  @P2 IMAD R16, R20, R23, R5 ;  /* 0x0000001714102224 */ /* 0x004fe200078e0205 */
[----:B------:R-:W-:Y:S01]  /*8fa0*/  LOP3.LUT R18, R18, UR5, RZ, 0xc0, !PT ;  /* 0x0000000512127c12 */ /* 0x000fe2000f8ec0ff */
[----:B------:R-:W-:Y:S01]  /*8fb0*/  IMAD.MOV R8, RZ, RZ, -R7 ;  /* 0x000000ffff087224 */ /* 0x000fe200078e0a07 */
[----:B------:R-:W-:Y:S01]  /*8fc0*/  ULDC UR9, c[0x0][0x610] ;  /* 0x0001840000097ab9 */ /* 0x000fe20000000800 */
[----:B------:R-:W-:Y:S02]  /*8fd0*/  IMAD R7, R7, UR6, R6 ;  /* 0x0000000607077c24 */ /* 0x000fe4000f8e0206 */
[----:B------:R-:W-:Y:S01]  /*8fe0*/  IMAD R19, R8, UR8, R19 ;  /* 0x0000000808137c24 */ /* 0x000fe2000f8e0213 */
[----:B------:R-:W-:Y:S01]  /*8ff0*/  ULDC UR8, c[0x0][0x600] ;  /* 0x0001800000087ab9 */ /* 0x000fe20000000800 */
[----:B------:R-:W-:-:S02]  /*9000*/  IMAD R6, R7, UR9, R16 ;  /* 0x0000000907067c24 */ /* 0x000fc4000f8e0210 */
[----:B------:R-:W-:Y:S02]  /*9010*/  IMAD R19, R19, UR8, R18 ;  /* 0x0000000813137c24 */ /* 0x000fe4000f8e0212 */
[----:B------:R-:W-:-:S03]  /*9020*/  IMAD.MOV.U32 R5, RZ, RZ, 0x1 ;  /* 0x00000001ff057424 */ /* 0x000fc600078e00ff */
[----:B------:R-:W-:Y:S02]  /*9030*/  SEL R16, R19, R6, !P2 ;  /* 0x0000000613107207 */ /* 0x000fe40005000000 */
[----:B------:R-:W-:-:S07]  /*9040*/  SEL R6, R6, R19, !P2 ;  /* 0x0000001306067207 */ /* 0x000fce0005000000 */
.L_x_181:
[----:B------:R-:W-:Y:S05]  /*9050*/  BSYNC B1 ;  /* 0x0000000000017941 */ /* 0x000fea0003800000 */
.L_x_180:
[----:B------:R-:W-:-:S13]  /*9060*/  LOP3.LUT P0, RZ, R5, 0xff, RZ, 0xc0, !PT ;  /* 0x000000ff05ff7812 */ /* 0x000fda000780c0ff */
[----:B------:R-:W-:Y:S05]  /*9070*/  @P0 BRA `(.L_x_184) ;  /* 0xfffffff4004c0947 */ /* 0x000fea000383ffff */
[----:B------:R-:W-:Y:S05]  /*9080*/  BSYNC B0 ;  /* 0x0000000000007941 */ /* 0x000fea0003800000 */
.L_x_173:
[----:B------:R-:W-:-:S03]  /*9090*/  UMOV UR8, 0xffffffff ;  /* 0xffffffff00087882 */ /* 0x000fc60000000000 */
[----:B------:R-:W-:Y:S05]  /*90a0*/  BRA.DIV UR8, `(.L_x_185) ;  /* 0x00000006081c7947 */ /* 0x000fea000b800000 */
[----:B------:R-:W-:-:S13]  /*90b0*/  ELECT P0, URZ, PT ;  /* 0x00000000003f782f */ /* 0x000fda0003800000 */
.L_x_199:
[----:B------:R-:W-:Y:S04]  /*90c0*/  BSSY B0, `(.L_x_186) ;  /* 0x000002b000007945 */ /* 0x000fe80003800000 */
[----:B------:R-:W-:Y:S05]  /*90d0*/  @!P0 BRA `(.L_x_187) ;  /* 0x0000000000a48947 */ /* 0x000fea0003800000 */
[----:B------:R-:W-:-:S04]  /*90e0*/  LOP3.LUT R4, R4, 0x2, RZ, 0xfc, !PT ;  /* 0x0000000204047812 */ /* 0x000fc800078efcff */
[----:B------:R-:W-:-:S13]  /*90f0*/  ISETP.NE.AND P0, PT, R4, 0x3, PT ;  /* 0x000000030400780c */ /* 0x000fda0003f05270 */
[----:B------:R-:W-:Y:S05]  /*9100*/  @!P0 BRA `(.L_x_188) ;  /* 0x0000000000048947 */ /* 0x000fea0003800000 */
[----:B------:R-:W-:Y:S01]  /*9110*/  BPT.TRAP 0x1 ;  /* 0x000000040000795c */ /* 0x000fe20000300000 */
.L_x_188:
[----:B------:R-:W0:Y:S01]  /*9120*/  S2R R3, SR_CgaCtaId ;  /* 0x0000000000037919 */ /* 0x000e220000008800 */
[----:B------:R-:W-:Y:S02]  /*9130*/  MOV R0, 0x400 ;  /* 0x0000040000007802 */ /* 0x000fe40000000f00 */
[----:B------:R-:W-:Y:S02]  /*9140*/  SHF.L.U32 R2, R14, 0x1f, RZ ;  /* 0x0000001f0e027819 */ /* 0x000fe400000006ff */
[----:B0-----:R-:W-:-:S05]  /*9150*/  LEA R0, R3, R0, 0x18 ;  /* 0x0000000003007211 */ /* 0x001fca00078ec0ff */
[----:B------:R-:W-:-:S04]  /*9160*/  VIADD R0, R0, 0x20 ;  /* 0x0000002000007836 */ /* 0x000fc80000000000 */
[C---:B------:R-:W-:Y:S02]  /*9170*/  IMAD R5, R13.reuse, 0x8, R0 ;  /* 0x000000080d057824 */ /* 0x040fe400078e0200 */
[----:B------:R-:W-:Y:S02]  /*9180*/  VIADD R13, R13, 0x1 ;  /* 0x000000010d0d7836 */ /* 0x000fe40000000000 */
[----:B------:R-:W0:Y:S03]  /*9190*/  SYNCS.PHASECHK.TRANS64.TRYWAIT P0, [R5+URZ], R2 ;  /* 0x00000002050075a7 */ /* 0x000e26000800017f */
[----:B------:R-:W-:-:S04]  /*91a0*/  ISETP.NE.AND P1, PT, R13, 0x4, PT ;  /* 0x000000040d00780c */ /* 0x000fc80003f25270 */
[----:B------:R-:W-:Y:S02]  /*91b0*/  SEL R3, RZ, 0x1, P1 ;  /* 0x00000001ff037807 */ /* 0x000fe40000800000 */
[----:B------:R-:W-:Y:S02]  /*91c0*/  SEL R13, R13, RZ, P1 ;  /* 0x000000ff0d0d7207 */ /* 0x000fe40000800000 */
[----:B------:R-:W-:-:S03]  /*91d0*/  LOP3.LUT R14, R14, R3, RZ, 0x3c, !PT ;  /* 0x000000030e0e7212 */ /* 0x000fc600078e3cff */
[----:B------:R-:W-:Y:S01]  /*91e0*/  IMAD R7, R13, 0x8, R0 ;  /* 0x000000080d077824 */ /* 0x000fe200078e0200 */
[----:B------:R-:W-:Y:S01]  /*91f0*/  SHF.L.U32 R4, R14, 0x1f, RZ ;  /* 0x0000001f0e047819 */ /* 0x000fe200000006ff */
[----:B0-----:R-:W-:Y:S06]  /*9200*/  @!P0 BRA `(.L_x_189) ;  /* 0x0000000000e48947 */ /* 0x001fec0003800000 */
.L_x_200:
[----:B------:R-:W1:Y:S01]  /*9210*/  SYNCS.PHASECHK.TRANS64.TRYWAIT P0, [R7+URZ], R4 ;  /* 0x00000004070075a7 */ /* 0x000e62000800017f */
[----:B0-----:R-:W-:-:S05]  /*9220*/  VIADD R2, R13, 0x1 ;  /* 0x000000010d027836 */ /* 0x001fca0000000000 */
[----:B------:R-:W-:-:S04]  /*9230*/  ISETP.NE.AND P1, PT, R2, 0x4, PT ;  /* 0x000000040200780c */ /* 0x000fc80003f25270 */
[----:B------:R-:W-:Y:S02]  /*9240*/  SEL R3, RZ, 0x1, P1 ;  /* 0x00000001ff037807 */ /* 0x000fe40000800000 */
[----:B------:R-:W-:Y:S02]  /*9250*/  SEL R9, R2, RZ, P1 ;  /* 0x000000ff02097207 */ /* 0x000fe40000800000 */
[----:B------:R-:W-:-:S03]  /*9260*/  LOP3.LUT R11, R14, R3, RZ, 0x3c, !PT ;  /* 0x000000030e0b7212 */ /* 0x000fc600078e3cff */
[----:B------:R-:W-:Y:S01]  /*9270*/  IMAD R6, R9, 0x8, R0 ;  /* 0x0000000809067824 */ /* 0x000fe200078e0200 */
[----:B------:R-:W-:Y:S01]  /*9280*/  SHF.L.U32 R5, R11, 0x1f, RZ ;  /* 0x0000001f0b057819 */ /* 0x000fe200000006ff */
[----:B-1----:R-:W-:Y:S06]  /*9290*/  @!P0 BRA `(.L_x_190) ;  /* 0x0000000000d48947 */ /* 0x002fec0003800000 */
.L_x_201:
[----:B------:R-:W1:Y:S01]  /*92a0*/  SYNCS.PHASECHK.TRANS64.TRYWAIT P0, [R6+URZ], R5 ;  /* 0x00000005060075a7 */ /* 0x000e62000800017f */
[----:B------:R-:W-:-:S05]  /*92b0*/  VIADD R2, R9, 0x1 ;  /* 0x0000000109027836 */ /* 0x000fca0000000000 */
[----:B------:R-:W-:-:S04]  /*92c0*/  ISETP.NE.AND P1, PT, R2, 0x4, PT ;  /* 0x000000040200780c */ /* 0x000fc80003f25270 */
[----:B0-----:R-:W-:Y:S02]  /*92d0*/  SEL R4, RZ, 0x1, P1 ;  /* 0x00000001ff047807 */ /* 0x001fe40000800000 */
[----:B------:R-:W-:Y:S02]  /*92e0*/  SEL R3, R2, RZ, P1 ;  /* 0x000000ff02037207 */ /* 0x000fe40000800000 */
[----:B------:R-:W-:Y:S01]  /*92f0*/  LOP3.LUT R4, R11, R4, RZ, 0x3c, !PT ;  /* 0x000000040b047212 */ /* 0x000fe200078e3cff */
[----:B-1----:R-:W-:Y:S06]  /*9300*/  @!P0 BRA `(.L_x_191) ;  /* 0x0000000000cc8947 */ /* 0x002fec0003800000 */
.L_x_202:
[----:B------:R-:W-:Y:S01]  /*9310*/  IMAD R3, R3, 0x8, R0 ;  /* 0x0000000803037824 */ /* 0x000fe200078e0200 */
[----:B------:R-:W-:-:S07]  /*9320*/  SHF.L.U32 R0, R4, 0x1f, RZ ;  /* 0x0000001f04007819 */ /* 0x000fce00000006ff */
.L_x_192:
[----:B-1----:R1:W2:Y:S02]  /*9330*/  SYNCS.PHASECHK.TRANS64.TRYWAIT P0, [R3+URZ], R0 ;  /* 0x00000000030075a7 */ /* 0x0022a4000800017f */
[----:B--2---:R-:W-:Y:S05]  /*9340*/  @!P0 NANOSLEEP.SYNCS 0x989680 ;  /* 0x009896800000895d */ /* 0x004fea0003900000 */
[----:B------:R-:W2:Y:S02]  /*9350*/  @!P0 SYNCS.PHASECHK.TRANS64 P0, [R3+URZ], R0 ;  /* 0x00000000030085a7 */ /* 0x000ea4000800007f */
[----:B--2---:R-:W-:Y:S05]  /*9360*/  @!P0 BRA `(.L_x_192) ;  /* 0xfffffffc00f08947 */ /* 0x004fea000383ffff */
.L_x_187:
[----:B------:R-:W-:Y:S05]  /*9370*/  BSYNC B0 ;  /* 0x0000000000007941 */ /* 0x000fea0003800000 */
.L_x_186:
[----:B------:R-:W-:Y:S05]  /*9380*/  EXIT ;  /* 0x000000000000794d */ /* 0x000fea0003800000 */
.L_x_21:
[----:B-1----:R-:W-:-:S04]  /*9390*/  IMAD.U32 R13, RZ, RZ, UR6 ;  /* 0x00000006ff0d7e24 */ /* 0x002fc8000f8e00ff */
[----:B------:R1:W4:Y:S03]  /*93a0*/  SYNCS.PHASECHK.TRANS64.TRYWAIT P0, [R13+URZ], R12 ;  /* 0x0000000c0d0075a7 */ /* 0x000326000800017f */
[----:B----4-:R-:W-:Y:S05]  /*93b0*/  @!P0 NANOSLEEP.SYNCS 0x989680 ;  /* 0x009896800000895d */ /* 0x010fea0003900000 */
[----:B------:R-:W4:Y:S02]  /*93c0*/  @!P0 SYNCS.PHASECHK.TRANS64 P0, [R13+URZ], R12 ;  /* 0x0000000c0d0085a7 */ /* 0x000f24000800007f */
[----:B----4-:R-:W-:Y:S05]  /*93d0*/  @!P0 BRA `(.L_x_21) ;  /* 0xfffffffc00ec8947 */ /* 0x010fea000383ffff */
[----:B------:R-:W-:Y:S05]  /*93e0*/  BRA `(.L_x_20) ;  /* 0xffffff8400047947 */ /* 0x000fea000383ffff */
.L_x_27:
[----:B-1----:R-:W-:-:S04]  /*93f0*/  IMAD.U32 R145, RZ, RZ, UR12 ;  /* 0x0000000cff917e24 */ /* 0x002fc8000f8e00ff */
[----:B------:R1:W4:Y:S03]  /*9400*/  SYNCS.PHASECHK.TRANS64.TRYWAIT P0, [R145+URZ], R140 ;  /* 0x0000008c910075a7 */ /* 0x000326000800017f */
[----:B----4-:R-:W-:Y:S05]  /*9410*/  @!P0 NANOSLEEP.SYNCS 0x989680 ;  /* 0x009896800000895d */ /* 0x010fea0003900000 */
[----:B------:R-:W4:Y:S02]  /*9420*/  @!P0 SYNCS.PHASECHK.TRANS64 P0, [R145+URZ], R140 ;  /* 0x0000008c910085a7 */ /* 0x000f24000800007f */
[----:B----4-:R-:W-:Y:S05]  /*9430*/  @!P0 BRA `(.L_x_27) ;  /* 0xfffffffc00ec8947 */ /* 0x010fea000383ffff */
[----:B------:R-:W-:Y:S05]  /*9440*/  BRA `(.L_x_26) ;  /* 0xffffff8c00487947 */ /* 0x000fea000383ffff */
.L_x_174:
[----:B------:R-:W-:Y:S01]  /*9450*/  BSSY B1, `(.L_x_193) ;  /* 0x0000006000017945 */ /* 0x000fe20003800000 */
[----:B------:R-:W-:-:S07]  /*9460*/  IMAD.MOV.U32 R5, RZ, RZ, -0x1 ;  /* 0xffffffffff057424 */ /* 0x000fce00078e00ff */
[----:B------:R-:W-:Y:S05]  /*9470*/  WARPSYNC.COLLECTIVE R5, `(.L_x_194) ;  /* 0x00000000050c7348 */ /* 0x000fea0003c00000 */
[----:B------:R-:W-:Y:S02]  /*9480*/  ELECT P0, UR62, PT ;  /* 0x00000000003e782f */ /* 0x000fe40003800000 */
[----:B------:R-:W-:Y:S01]  /*9490*/  MOV R5, UR62 ;  /* 0x0000003e00057c02 */ /* 0x000fe20008000f00 */
[----:B------:R-:W-:Y:S10]  /*94a0*/  ENDCOLLECTIVE ;  /* 0x000000000000791b */ /* 0x000ff40003800000 */
.L_x_194:
[----:B------:R-:W-:Y:S05]  /*94b0*/  BSYNC B1 ;  /* 0x0000000000017941 */ /* 0x000fea0003800000 */
.L_x_193:
[----:B------:R-:W-:Y:S05]  /*94c0*/  BRA `(.L_x_195) ;  /* 0xfffffff000447947 */ /* 0x000fea000383ffff */
.L_x_177:
[----:B-1----:R1:W2:Y:S02]  /*94d0*/  SYNCS.PHASECHK.TRANS64.TRYWAIT P0, [R19+URZ+0x20], R8 ;  /* 0x00002008130075a7 */ /* 0x0022a4000800017f */
[----:B--2---:R-:W-:Y:S05]  /*94e0*/  @!P0 NANOSLEEP.SYNCS 0x989680 ;  /* 0x009896800000895d */ /* 0x004fea0003900000 */
[----:B------:R-:W2:Y:S02]  /*94f0*/  @!P0 SYNCS.PHASECHK.TRANS64 P0, [R19+URZ+0x20], R8 ;  /* 0x00002008130085a7 */ /* 0x000ea4000800007f */
[----:B--2---:R-:W-:Y:S05]  /*9500*/  @!P0 BRA `(.L_x_177) ;  /* 0xfffffffc00f08947 */ /* 0x004fea000383ffff */
[----:B------:R-:W-:Y:S05]  /*9510*/  BRA `(.L_x_196) ;  /* 0xfffffff0007c7947 */ /* 0x000fea000383ffff */
.L_x_185:
[----:B------:R-:W-:Y:S01]  /*9520*/  BSSY B0, `(.L_x_197) ;  /* 0x0000006000007945 */ /* 0x000fe20003800000 */
[----:B------:R-:W-:-:S07]  /*9530*/  IMAD.MOV.U32 R5, RZ, RZ, -0x1 ;  /* 0xffffffffff057424 */ /* 0x000fce00078e00ff */
[----:B------:R-:W-:Y:S05]  /*9540*/  WARPSYNC.COLLECTIVE R5, `(.L_x_198) ;  /* 0x00000000050c7348 */ /* 0x000fea0003c00000 */
[----:B------:R-:W-:Y:S02]  /*9550*/  ELECT P0, UR62, PT ;  /* 0x00000000003e782f */ /* 0x000fe40003800000 */
[----:B------:R-:W-:Y:S01]  /*9560*/  MOV R5, UR62 ;  /* 0x0000003e00057c02 */ /* 0x000fe20008000f00 */
[----:B------:R-:W-:Y:S10]  /*9570*/  ENDCOLLECTIVE ;  /* 0x000000000000791b */ /* 0x000ff40003800000 */
.L_x_198:
[----:B------:R-:W-:Y:S05]  /*9580*/  BSYNC B0 ;  /* 0x0000000000007941 */ /* 0x000fea0003800000 */
.L_x_197:
[----:B------:R-:W-:Y:S05]  /*9590*/  BRA `(.L_x_199) ;  /* 0xfffffff800c87947 */ /* 0x000fea000383ffff */
.L_x_189:
[----:B0-----:R0:W1:Y:S02]  /*95a0*/  SYNCS.PHASECHK.TRANS64.TRYWAIT P0, [R5+URZ], R2 ;  /* 0x00000002050075a7 */ /* 0x001064000800017f */
[----:B-1----:R-:W-:Y:S05]  /*95b0*/  @!P0 NANOSLEEP.SYNCS 0x989680 ;  /* 0x009896800000895d */ /* 0x002fea0003900000 */
[----:B------:R-:W1:Y:S02]  /*95c0*/  @!P0 SYNCS.PHASECHK.TRANS64 P0, [R5+URZ], R2 ;  /* 0x00000002050085a7 */ /* 0x000e64000800007f */
[----:B-1----:R-:W-:Y:S05]  /*95d0*/  @!P0 BRA `(.L_x_189) ;  /* 0xfffffffc00f08947 */ /* 0x002fea000383ffff */
[----:B------:R-:W-:Y:S05]  /*95e0*/  BRA `(.L_x_200) ;  /* 0xfffffffc00087947 */ /* 0x000fea000383ffff */
.L_x_190:
[----:B0-----:R0:W1:Y:S02]  /*95f0*/  SYNCS.PHASECHK.TRANS64.TRYWAIT P0, [R7+URZ], R4 ;  /* 0x00000004070075a7 */ /* 0x001064000800017f */
[----:B-1----:R-:W-:Y:S05]  /*9600*/  @!P0 NANOSLEEP.SYNCS 0x989680 ;  /* 0x009896800000895d */ /* 0x002fea0003900000 */
[----:B------:R-:W1:Y:S02]  /*9610*/  @!P0 SYNCS.PHASECHK.TRANS64 P0, [R7+URZ], R4 ;  /* 0x00000004070085a7 */ /* 0x000e64000800007f */
[----:B-1----:R-:W-:Y:S05]  /*9620*/  @!P0 BRA `(.L_x_190) ;  /* 0xfffffffc00f08947 */ /* 0x002fea000383ffff */
[----:B------:R-:W-:Y:S05]  /*9630*/  BRA `(.L_x_201) ;  /* 0xfffffffc00187947 */ /* 0x000fea000383ffff */
.L_x_191:
[----:B0-----:R0:W1:Y:S02]  /*9640*/  SYNCS.PHASECHK.TRANS64.TRYWAIT P0, [R6+URZ], R5 ;  /* 0x00000005060075a7 */ /* 0x001064000800017f */
[----:B-1----:R-:W-:Y:S05]  /*9650*/  @!P0 NANOSLEEP.SYNCS 0x989680 ;  /* 0x009896800000895d */ /* 0x002fea0003900000 */
[----:B------:R-:W1:Y:S02]  /*9660*/  @!P0 SYNCS.PHASECHK.TRANS64 P0, [R6+URZ], R5 ;  /* 0x00000005060085a7 */ /* 0x000e64000800007f */
[----:B-1----:R-:W-:Y:S05]  /*9670*/  @!P0 BRA `(.L_x_191) ;  /* 0xfffffffc00f08947 */ /* 0x002fea000383ffff */
[----:B------:R-:W-:Y:S05]  /*9680*/  BRA `(.L_x_202) ;  /* 0xfffffffc00207947 */ /* 0x000fea000383ffff */
.L_x_203:
[----:B------:R-:W-:-:S00]  /*9690*/  BRA `(.L_x_203) ;  /* 0xfffffffc00fc7947 */ /* 0x000fc0000383ffff */
[----:B------:R-:W-:-:S00]  /*96a0*/  NOP ;  /* 0x0000000000007918 */ /* 0x000fc00000000000 */
        /* <DEDUP_REMOVED lines=13> */
.L_x_204:


//--------------------- .nv.shared._ZN7cutlass13device_kernelINS_4gemm6kernel13GemmUniversalIN4cute5tupleIJiiiiEEENS1_10collective13CollectiveMmaINS1_37MainloopSm90TmaGmmaWarpSpecializedFP8ILi4ENS5_IJNS4_1CILi2EEENSA_ILi1EEESC_EEENS1_35KernelTmaWarpSpecializedCooperativeEEENS5_IJNSA_ILi128EEESG_NSA_ILi64EEEEEENS_12float_e4m3_tENS5_IJlSC_lEEESJ_SK_NS4_8TiledMMAINS4_8MMA_AtomIJNS4_4SM904GMMA31MMA_64x128x32_F32E4M3E4M3_SS_TNILNSO_7ScaleInE1ELSQ_1EEEEEENS4_6LayoutISD_NS5_IJSC_NSA_ILi0EEESU_EEEEENS5_IJNS4_10UnderscoreESX_SX_EEEEENS4_13SM90_TMA_LOADENS4_14ComposedLayoutINS4_7SwizzleILi2ELi4ELi3EEENS4_18smem_ptr_flag_bitsILi8EEENST_INS5_IJNSA_ILi8EEESH_EEENS5_IJSH_SC_EEEEEEEvNS4_8identityENS4_23SM90_TMA_LOAD_MULTICASTES1A_vS1B_EENS_8epilogue10collective6detail29Sm90TmaWarpSpecializedAdapterINS1F_15DefaultEpilogueISJ_SK_SK_NS1E_6thread17LinearCombinationISJ_Li1EffLNS1J_9ScaleType4KindE0ELNS_15FloatRoundStyleE2ESJ_EENS1_15EpilogueDefaultEEEEEvvEEEEvNT_6ParamsE --------------------------
	.section	.nv.shared._ZN7cutlass13device_kernelINS_4gemm6kernel13GemmUniversalIN4cute5tupleIJiiiiEEENS1_10collective13CollectiveMmaINS1_37MainloopSm90TmaGmmaWarpSpecializedFP8ILi4ENS5_IJNS4_1CILi2EEENSA_ILi1EEESC_EEENS1_35KernelTmaWarpSpecializedCooperativeEEENS5_IJNSA_ILi128EEESG_NSA_ILi64EEEEEENS_12float_e4m3_tENS5_IJlSC_lEEESJ_SK_NS4_8TiledMMAINS4_8MMA_AtomIJNS4_4SM904GMMA31MMA_64x128x32_F32E4M3E4M3_SS_TNILNSO_7ScaleInE1ELSQ_1EEEEEENS4_6LayoutISD_NS5_IJSC_NSA_ILi0EEESU_EEEEENS5_IJNS4_10UnderscoreESX_SX_EEEEENS4_13SM90_TMA_LOADENS4_14ComposedLayoutINS4_7SwizzleILi2ELi4ELi3EEENS4_18smem_ptr_flag_bitsILi8EEENST_INS5_IJNSA_ILi8EEESH_EEENS5_IJSH_SC_EEEEEEEvNS4_8identityENS4_23SM90_TMA_LOAD_MULTICASTES1A_vS1B_EENS_8epilogue10collective6detail29Sm90TmaWarpSpecializedAdapterINS1F_15DefaultEpilogueISJ_SK_SK_NS1E_6thread17LinearCombinationISJ_Li1EffLNS1J_9ScaleType4KindE0ELNS_15FloatRoundStyleE2ESJ_EENS1_15EpilogueDefaultEEEEEvvEEEEvNT_6ParamsE,"aw",@nobits
	.sectionflags	@""
	.align	16
	.zero		1024


//--------------------- .nv.shared.reserved.0     --------------------------
	.section	.nv.shared.reserved.0,"aw",@nobits
	.weak		__nv_reservedSMEM_offset_0_alias
	.size		__nv_reservedSMEM_offset_0_alias, 0, 0
	.other		__nv_reservedSMEM_offset_0_alias,@"STO_CUDA_RESERVED_SHARED STV_DEFAULT"
__nv_reservedSMEM_offset_0_alias:
	.zero		0


//--------------------- .nv.global                --------------------------
	.section	.nv.global,"aw",@nobits
.nv.global:
	.type		_ZN39_INTERNAL_8504db69_4_k_cu_fe44b483_52144cute1_E,@object
	.size		_ZN39_INTERNAL_8504db69_4_k_cu_fe44b483_52144cute1_E,(_ZN39_INTERNAL_8504db69_4_k_cu_fe44b483_52144cuda3std3__45__cpo6cbeginE - _ZN39_INTERNAL_8504db69_4_k_cu_fe44b483_52144cute1_E)
_ZN39_INTERNAL_8504db69_4_k_cu_fe44b483_52144cute1_E:
	.zero		1
	.type		_ZN39_INTERNAL_8504db69_4_k_cu_fe44b483_52144cuda3std3__45__cpo6cbeginE,@object
	.size		_ZN39_INTERNAL_8504db69_4_k_cu_fe44b483_52144cuda3std3__45__cpo6cbeginE,(_ZN39_INTERNAL_8504db69_4_k_cu_fe44b483_52144cuda3std3__48in_placeE - _ZN39_INTERNAL_8504db69_4_k_cu_fe44b483_52144cuda3std3__45__cpo6cbeginE)
_ZN39_INTERNAL_8504db69_4_k_cu_fe44b483_52144cuda3std3__45__cpo6cbeginE:
	.zero		1
	.type		_ZN39_INTERNAL_8504db69_4_k_cu_fe44b483_52144cuda3std3__48in_placeE,@object
	.size		_ZN39_INTERNAL_8504db69_4_k_cu_fe44b483_52144cuda3std3__48in_placeE,(_ZN39_INTERNAL_8504db69_4_k_cu_fe44b483_52144cuda3std6ranges3__45__cpo9iter_moveE - _ZN39_INTERNAL_8504db69_4_k_cu_fe44b483_52144cuda3std3__48in_placeE)
_ZN39_INTERNAL_8504db69_4_k_cu_fe44b483_52144cuda3std3__48in_placeE:
	.zero		1
	.type		_ZN39_INTERNAL_8504db69_4_k_cu_fe44b483_52144cuda3std6ranges3__45__cpo9iter_moveE,@object
	.size		_ZN39_INTERNAL_8504db69_4_k_cu_fe44b483_52144cuda3std6ranges3__45__cpo9iter_moveE,(_ZN39_INTERNAL_8504db69_4_k_cu_fe44b483_52144cuda3std3__45__cpo5beginE - _ZN39_INTERNAL_8504db69_4_k_cu_fe44b483_52144cuda3std6ranges3__45__cpo9iter_moveE)
_ZN39_INTERNAL_8504db69_4_k_cu_fe44b483_52144cuda3std6ranges3__45__cpo9iter_moveE:
	.zero		1
	.type		_ZN39_INTERNAL_8504db69_4_k_cu_fe44b483_52144cuda3std3__45__cpo5beginE,@object
	.size		_ZN39_INTERNAL_8504db69_4_k_cu_fe44b483_52144cuda3std3__45__cpo5beginE,(_ZN39_INTERNAL_8504db69_4_k_cu_fe44b483_52144cuda3std3__441_GLOBAL__N__8504db69_4_k_cu_fe44b483_52146ignoreE - _ZN39_INTERNAL_8504db69_4_k_cu_fe44b483_52144cuda3std3__45__cpo5beginE)
_ZN39_INTERNAL_8504db69_4_k_cu_fe44b483_52144cuda3std3__45__cpo5beginE:
	.zero		1
	.type		_ZN39_INTERNAL_8504db69_4_k_cu_fe44b483_52144cuda3std3__441_GLOBAL__N__8504db69_4_k_cu_fe44b483_52146ignoreE,@object
	.size		_ZN39_INTERNAL_8504db69_4_k_cu_fe44b483_52144cuda3std3__441_GLOBAL__N__8504db69_4_k_cu_fe44b483_52146ignoreE,(_ZN39_INTERNAL_8504db69_4_k_cu_fe44b483_52144cute7productE - _ZN39_INTERNAL_8504db69_4_k_cu_fe44b483_52144cuda3std3__441_GLOBAL__N__8504db69_4_k_cu_fe44b483_52146ignoreE)
_ZN39_INTERNAL_8504db69_4_k_cu_fe44b483_52144cuda3std3__441_GLOBAL__N__8504db69_4_k_cu_fe44b483_52146ignoreE:
	.zero		1
	.type		_ZN39_INTERNAL_8504db69_4_k_cu_fe44b483_52144cute7productE,@object
	.size		_ZN39_INTERNAL_8504db69_4_k_cu_fe44b483_52144cute7productE,(_ZN39_INTERNAL_8504db69_4_k_cu_fe44b483_52144cuda3std3__45__cpo3endE - _ZN39_INTERNAL_8504db69_4_k_cu_fe44b483_52144cute7productE)
_ZN39_INTERNAL_8504db69_4_k_cu_fe44b483_52144cute7productE:
	.zero		1
	.type		_ZN39_INTERNAL_8504db69_4_k_cu_fe44b483_52144cuda3std3__45__cpo3endE,@object
	.size		_ZN39_INTERNAL_8504db69_4_k_cu_fe44b483_52144cuda3std3__45__cpo3endE,(_ZN39_INTERNAL_8504db69_4_k_cu_fe44b483_52144cuda3std3__419piecewise_constructE - _ZN39_INTERNAL_8504db69_4_k_cu_fe44b483_52144cuda3std3__45__cpo3endE)
_ZN39_INTERNAL_8504db69_4_k_cu_fe44b483_52144cuda3std3__45__cpo3endE:
	.zero		1
	.type		_ZN39_INTERNAL_8504db69_4_k_cu_fe44b483_52144cuda3std3__419piecewise_constructE,@object
	.size		_ZN39_INTERNAL_8504db69_4_k_cu_fe44b483_52144cuda3std3__419piecewise_constructE,(_ZN39_INTERNAL_8504db69_4_k_cu_fe44b483_52144cuda3std3__45__cpo4cendE - _ZN39_INTERNAL_8504db69_4_k_cu_fe44b483_52144cuda3std3__419piecewise_constructE)
_ZN39_INTERNAL_8504db69_4_k_cu_fe44b483_52144cuda3std3__419piecewise_constructE:
	.zero		1
	.type		_ZN39_INTERNAL_8504db69_4_k_cu_fe44b483_52144cuda3std3__45__cpo4cendE,@object
	.size		_ZN39_INTERNAL_8504db69_4_k_cu_fe44b483_52144cuda3std3__45__cpo4cendE,(_ZN39_INTERNAL_8504db69_4_k_cu_fe44b483_52144cuda3std6ranges3__45__cpo4swapE - _ZN39_INTERNAL_8504db69_4_k_cu_fe44b483_52144cuda3std3__45__cpo4cendE)
_ZN39_INTERNAL_8504db69_4_k_cu_fe44b483_52144cuda3std3__45__cpo4cendE:
	.zero		1
	.type		_ZN39_INTERNAL_8504db69_4_k_cu_fe44b483_52144cuda3std6ranges3__45__cpo4swapE,@object
	.size		_ZN39_INTERNAL_8504db69_4_k_cu_fe44b483_52144cuda3std6ranges3__45__cpo4swapE,(.L_7 - _ZN39_INTERNAL_8504db69_4_k_cu_fe44b483_52144cuda3std6ranges3__45__cpo4swapE)
_ZN39_INTERNAL_8504db69_4_k_cu_fe44b483_52144cuda3std6ranges3__45__cpo4swapE:
	.zero		1
.L_7:


//--------------------- .nv.constant0._ZN7cutlass13device_kernelINS_4gemm6kernel13GemmUniversalIN4cute5tupleIJiiiiEEENS1_10collective13CollectiveMmaINS1_37MainloopSm90TmaGmmaWarpSpecializedFP8ILi4ENS5_IJNS4_1CILi2EEENSA_ILi1EEESC_EEENS1_35KernelTmaWarpSpecializedCooperativeEEENS5_IJNSA_ILi128EEESG_NSA_ILi64EEEEEENS_12float_e4m3_tENS5_IJlSC_lEEESJ_SK_NS4_8TiledMMAINS4_8MMA_AtomIJNS4_4SM904GMMA31MMA_64x128x32_F32E4M3E4M3_SS_TNILNSO_7ScaleInE1ELSQ_1EEEEEENS4_6LayoutISD_NS5_IJSC_NSA_ILi0EEESU_EEEEENS5_IJNS4_10UnderscoreESX_SX_EEEEENS4_13SM90_TMA_LOADENS4_14ComposedLayoutINS4_7SwizzleILi2ELi4ELi3EEENS4_18smem_ptr_flag_bitsILi8EEENST_INS5_IJNSA_ILi8EEESH_EEENS5_IJSH_SC_EEEEEEEvNS4_8identityENS4_23SM90_TMA_LOAD_MULTICASTES1A_vS1B_EENS_8epilogue10collective6detail29Sm90TmaWarpSpecializedAdapterINS1F_15DefaultEpilogueISJ_SK_SK_NS1E_6thread17LinearCombinationISJ_Li1EffLNS1J_9ScaleType4KindE0ELNS_15FloatRoundStyleE2ESJ_EENS1_15EpilogueDefaultEEEEEvvEEEEvNT_6ParamsE --------------------------
	.section	.nv.constant0._ZN7cutlass13device_kernelINS_4gemm6kernel13GemmUniversalIN4cute5tupleIJiiiiEEENS1_10collective13CollectiveMmaINS1_37MainloopSm90TmaGmmaWarpSpecializedFP8ILi4ENS5_IJNS4_1CILi2EEENSA_ILi1EEESC_EEENS1_35KernelTmaWarpSpecializedCooperativeEEENS5_IJNSA_ILi128EEESG_NSA_ILi64EEEEEENS_12float_e4m3_tENS5_IJlSC_lEEESJ_SK_NS4_8TiledMMAINS4_8MMA_AtomIJNS4_4SM904GMMA31MMA_64x128x32_F32E4M3E4M3_SS_TNILNSO_7ScaleInE1ELSQ_1EEEEEENS4_6LayoutISD_NS5_IJSC_NSA_ILi0EEESU_EEEEENS5_IJNS4_10UnderscoreESX_SX_EEEEENS4_13SM90_TMA_LOADENS4_14ComposedLayoutINS4_7SwizzleILi2ELi4ELi3EEENS4_18smem_ptr_flag_bitsILi8EEENST_INS5_IJNSA_ILi8EEESH_EEENS5_IJSH_SC_EEEEEEEvNS4_8identityENS4_23SM90_TMA_LOAD_MULTICASTES1A_vS1B_EENS_8epilogue10collective6detail29Sm90TmaWarpSpecializedAdapterINS1F_15DefaultEpilogueISJ_SK_SK_NS1E_6thread17LinearCombinationISJ_Li1EffLNS1J_9ScaleType4KindE0ELNS_15FloatRoundStyleE2ESJ_EENS1_15EpilogueDefaultEEEEEvvEEEEvNT_6ParamsE,"a",@progbits
	.sectionflags	@""
	.align	4
.nv.constant0._ZN7cutlass13device_kernelINS_4gemm6kernel13GemmUniversalIN4cute5tupleIJiiiiEEENS1_10collective13CollectiveMmaINS1_37MainloopSm90TmaGmmaWarpSpecializedFP8ILi4ENS5_IJNS4_1CILi2EEENSA_ILi1EEESC_EEENS1_35KernelTmaWarpSpecializedCooperativeEEENS5_IJNSA_ILi128EEESG_NSA_ILi64EEEEEENS_12float_e4m3_tENS5_IJlSC_lEEESJ_SK_NS4_8TiledMMAINS4_8MMA_AtomIJNS4_4SM904GMMA31MMA_64x128x32_F32E4M3E4M3_SS_TNILNSO_7ScaleInE1ELSQ_1EEEEEENS4_6LayoutISD_NS5_IJSC_NSA_ILi0EEESU_EEEEENS5_IJNS4_10UnderscoreESX_SX_EEEEENS4_13SM90_TMA_LOADENS4_14ComposedLayoutINS4_7SwizzleILi2ELi4ELi3EEENS4_18smem_ptr_flag_bitsILi8EEENST_INS5_IJNSA_ILi8EEESH_EEENS5_IJSH_SC_EEEEEEEvNS4_8identityENS4_23SM90_TMA_LOAD_MULTICASTES1A_vS1B_EENS_8epilogue10collective6detail29Sm90TmaWarpSpecializedAdapterINS1F_15DefaultEpilogueISJ_SK_SK_NS1E_6thread17LinearCombinationISJ_Li1EffLNS1J_9ScaleType4KindE0ELNS_15FloatRoundStyleE2ESJ_EENS1_15EpilogueDefaultEEEEEvvEEEEvNT_6ParamsE:
	.zero		1664


//--------------------- SYMBOLS --------------------------

	.type		.nv.reservedSmem.offset0,@object
	.size		.nv.reservedSmem.offset0,0x4
